//
// Generated by NVIDIA NVVM Compiler
//
// Compiler Build ID: CL-36424714
// Cuda compilation tools, release 13.0, V13.0.88
// Based on NVVM 20.0.0
//

.version 9.0
.target sm_100
.address_size 64

	// .globl	_Z16mergeSortInBlockPii
// _ZZ16mergeSortInBlockPiiE4ping has been demoted
// _ZZ16mergeSortInBlockPiiE4pong has been demoted

.visible .entry _Z16mergeSortInBlockPii(
	.param .u64 .ptr .align 1 _Z16mergeSortInBlockPii_param_0,
	.param .u32 _Z16mergeSortInBlockPii_param_1
)
{
	.reg .pred 	%p<37>;
	.reg .b32 	%r<232>;
	.reg .b64 	%rd<19>;
	// demoted variable
	.shared .align 4 .b8 _ZZ16mergeSortInBlockPiiE4ping[8192];
	// demoted variable
	.shared .align 4 .b8 _ZZ16mergeSortInBlockPiiE4pong[8192];
	ld.param.u64 	%rd2, [_Z16mergeSortInBlockPii_param_0];
	ld.param.u32 	%r100, [_Z16mergeSortInBlockPii_param_1];
	cvta.to.global.u64 	%rd1, %rd2;
	mov.u32 	%r101, %ctaid.x;
	shl.b32 	%r1, %r101, 11;
	setp.le.s32 	%p1, %r100, %r1;
	@%p1 bra 	$L__BB0_18;
	mov.u32 	%r210, %tid.x;
	sub.s32 	%r3, %r100, %r1;
	min.s32 	%r4, %r3, 2048;
	setp.le.s32 	%p2, %r3, %r210;
	@%p2 bra 	$L__BB0_8;
	mov.u32 	%r5, %ntid.x;
	add.s32 	%r102, %r210, %r5;
	max.s32 	%r103, %r4, %r102;
	setp.lt.s32 	%p3, %r102, %r4;
	selp.u32 	%r104, 1, 0, %p3;
	add.s32 	%r105, %r102, %r104;
	sub.s32 	%r106, %r103, %r105;
	div.u32 	%r107, %r106, %r5;
	add.s32 	%r6, %r107, %r104;
	and.b32  	%r108, %r6, 3;
	setp.eq.s32 	%p4, %r108, 3;
	mov.u32 	%r204, %r210;
	@%p4 bra 	$L__BB0_5;
	add.s32 	%r110, %r6, 1;
	and.b32  	%r7, %r110, 3;
	mov.b32 	%r203, 0;
	mov.u32 	%r204, %r210;
$L__BB0_4:
	.pragma "nounroll";
	add.s32 	%r111, %r1, %r204;
	mul.wide.s32 	%rd3, %r111, 4;
	add.s64 	%rd4, %rd1, %rd3;
	ld.global.u32 	%r112, [%rd4];
	shl.b32 	%r113, %r204, 2;
	mov.u32 	%r114, _ZZ16mergeSortInBlockPiiE4ping;
	add.s32 	%r115, %r114, %r113;
	st.shared.u32 	[%r115], %r112;
	add.s32 	%r204, %r204, %r5;
	add.s32 	%r203, %r203, 1;
	setp.ne.s32 	%p5, %r203, %r7;
	@%p5 bra 	$L__BB0_4;
$L__BB0_5:
	setp.lt.u32 	%p6, %r6, 3;
	@%p6 bra 	$L__BB0_8;
	mov.u32 	%r119, _ZZ16mergeSortInBlockPiiE4ping;
	shl.b32 	%r121, %r5, 2;
	cvt.u64.u32 	%rd7, %r121;
$L__BB0_7:
	add.s32 	%r116, %r1, %r204;
	mul.wide.s32 	%rd5, %r116, 4;
	add.s64 	%rd6, %rd1, %rd5;
	ld.global.u32 	%r117, [%rd6];
	shl.b32 	%r118, %r204, 2;
	add.s32 	%r120, %r119, %r118;
	st.shared.u32 	[%r120], %r117;
	add.s64 	%rd8, %rd6, %rd7;
	ld.global.u32 	%r122, [%rd8];
	add.s32 	%r123, %r120, %r121;
	st.shared.u32 	[%r123], %r122;
	add.s64 	%rd9, %rd8, %rd7;
	ld.global.u32 	%r124, [%rd9];
	add.s32 	%r125, %r123, %r121;
	st.shared.u32 	[%r125], %r124;
	add.s64 	%rd10, %rd9, %rd7;
	ld.global.u32 	%r126, [%rd10];
	add.s32 	%r127, %r125, %r121;
	st.shared.u32 	[%r127], %r126;
	add.s32 	%r204, %r121, %r204;
	setp.lt.s32 	%p7, %r204, %r4;
	@%p7 bra 	$L__BB0_7;
$L__BB0_8:
	bar.sync 	0;
	setp.lt.s32 	%p8, %r3, 2;
	mov.u32 	%r213, _ZZ16mergeSortInBlockPiiE4ping;
	@%p8 bra 	$L__BB0_11;
	add.s32 	%r15, %r4, -1;
	mov.u32 	%r213, _ZZ16mergeSortInBlockPiiE4ping;
	mov.u32 	%r212, _ZZ16mergeSortInBlockPiiE4pong;
	mov.b32 	%r211, 2;
$L__BB0_10:
	mov.u32 	%r39, %r213;
	mov.u32 	%r213, %r212;
	add.s32 	%r132, %r15, %r211;
	div.s32 	%r133, %r132, %r211;
	setp.ge.s32 	%p9, %r210, %r133;
	@%p9 bra 	$L__BB0_35;
	bra.uni 	$L__BB0_19;
$L__BB0_11:
	setp.le.s32 	%p31, %r3, %r210;
	@%p31 bra 	$L__BB0_18;
	mov.u32 	%r17, %ntid.x;
	add.s32 	%r183, %r210, %r17;
	max.s32 	%r184, %r4, %r183;
	setp.lt.s32 	%p32, %r183, %r4;
	selp.u32 	%r185, 1, 0, %p32;
	add.s32 	%r186, %r183, %r185;
	sub.s32 	%r187, %r184, %r186;
	div.u32 	%r188, %r187, %r17;
	add.s32 	%r18, %r188, %r185;
	and.b32  	%r189, %r18, 3;
	setp.eq.s32 	%p33, %r189, 3;
	@%p33 bra 	$L__BB0_15;
	add.s32 	%r190, %r18, 1;
	and.b32  	%r191, %r190, 3;
	add.s32 	%r209, %r210, %r1;
	shl.b32 	%r192, %r210, 2;
	add.s32 	%r208, %r213, %r192;
	shl.b32 	%r21, %r17, 2;
	neg.s32 	%r207, %r191;
	mad.lo.s32 	%r210, %r17, %r191, %r210;
$L__BB0_14:
	.pragma "nounroll";
	mul.wide.s32 	%rd11, %r209, 4;
	add.s64 	%rd12, %rd1, %rd11;
	ld.shared.u32 	%r193, [%r208];
	st.global.u32 	[%rd12], %r193;
	add.s32 	%r209, %r209, %r17;
	add.s32 	%r208, %r208, %r21;
	add.s32 	%r207, %r207, 1;
	setp.ne.s32 	%p34, %r207, 0;
	@%p34 bra 	$L__BB0_14;
$L__BB0_15:
	setp.lt.u32 	%p35, %r18, 3;
	@%p35 bra 	$L__BB0_18;
	shl.b32 	%r31, %r17, 2;
	add.s32 	%r230, %r210, %r1;
	shl.b32 	%r194, %r210, 2;
	add.s32 	%r229, %r213, %r194;
	shl.b32 	%r34, %r17, 4;
	shl.b32 	%r35, %r17, 3;
	mul.lo.s32 	%r36, %r17, 12;
	cvt.u64.u32 	%rd15, %r31;
$L__BB0_17:
	ld.shared.u32 	%r195, [%r229];
	mul.wide.s32 	%rd13, %r230, 4;
	add.s64 	%rd14, %rd1, %rd13;
	st.global.u32 	[%rd14], %r195;
	add.s32 	%r196, %r229, %r31;
	ld.shared.u32 	%r197, [%r196];
	add.s64 	%rd16, %rd14, %rd15;
	st.global.u32 	[%rd16], %r197;
	add.s32 	%r198, %r229, %r35;
	ld.shared.u32 	%r199, [%r198];
	add.s64 	%rd17, %rd16, %rd15;
	st.global.u32 	[%rd17], %r199;
	add.s32 	%r200, %r229, %r36;
	ld.shared.u32 	%r201, [%r200];
	add.s64 	%rd18, %rd17, %rd15;
	st.global.u32 	[%rd18], %r201;
	add.s32 	%r210, %r210, %r31;
	add.s32 	%r230, %r230, %r31;
	add.s32 	%r229, %r229, %r34;
	setp.lt.s32 	%p36, %r210, %r4;
	@%p36 bra 	$L__BB0_17;
$L__BB0_18:
	ret;
$L__BB0_19:
	mul.lo.s32 	%r214, %r211, %r210;
	shr.s32 	%r134, %r211, 1;
	add.s32 	%r135, %r134, %r214;
	add.s32 	%r136, %r135, -1;
	min.s32 	%r41, %r136, %r15;
	add.s32 	%r137, %r211, %r214;
	add.s32 	%r138, %r137, -1;
	min.s32 	%r42, %r138, %r15;
	add.s32 	%r43, %r41, 1;
	setp.gt.s32 	%p10, %r214, %r41;
	setp.ge.s32 	%p11, %r136, %r42;
	or.pred  	%p12, %p10, %p11;
	mov.u32 	%r215, %r43;
	mov.u32 	%r216, %r214;
	@%p12 bra 	$L__BB0_20;
	bra.uni 	$L__BB0_36;
$L__BB0_20:
	setp.lt.s32 	%p18, %r41, %r214;
	mov.u32 	%r220, %r216;
	@%p18 bra 	$L__BB0_28;
	sub.s32 	%r153, %r43, %r214;
	and.b32  	%r47, %r153, 3;
	setp.eq.s32 	%p19, %r47, 0;
	mov.u32 	%r220, %r216;
	mov.u32 	%r218, %r214;
	@%p19 bra 	$L__BB0_25;
	add.s32 	%r218, %r214, 1;
	shl.b32 	%r154, %r214, 2;
	add.s32 	%r49, %r39, %r154;
	ld.shared.u32 	%r155, [%r49];
	add.s32 	%r220, %r216, 1;
	shl.b32 	%r156, %r216, 2;
	add.s32 	%r51, %r213, %r156;
	st.shared.u32 	[%r51], %r155;
	setp.eq.s32 	%p20, %r47, 1;
	@%p20 bra 	$L__BB0_25;
	add.s32 	%r218, %r214, 2;
	ld.shared.u32 	%r157, [%r49+4];
	add.s32 	%r220, %r216, 2;
	st.shared.u32 	[%r51+4], %r157;
	setp.eq.s32 	%p21, %r47, 2;
	@%p21 bra 	$L__BB0_25;
	add.s32 	%r218, %r214, 3;
	ld.shared.u32 	%r158, [%r49+8];
	add.s32 	%r220, %r216, 3;
	st.shared.u32 	[%r51+8], %r158;
$L__BB0_25:
	sub.s32 	%r159, %r41, %r214;
	setp.lt.u32 	%p22, %r159, 3;
	@%p22 bra 	$L__BB0_28;
	shl.b32 	%r160, %r218, 2;
	add.s32 	%r161, %r39, %r160;
	add.s32 	%r225, %r161, 8;
	sub.s32 	%r224, %r218, %r41;
	shl.b32 	%r162, %r220, 2;
	add.s32 	%r163, %r213, %r162;
	add.s32 	%r223, %r163, 8;
$L__BB0_27:
	ld.shared.u32 	%r164, [%r225+-8];
	st.shared.u32 	[%r223+-8], %r164;
	ld.shared.u32 	%r165, [%r225+-4];
	st.shared.u32 	[%r223+-4], %r165;
	ld.shared.u32 	%r166, [%r225];
	st.shared.u32 	[%r223], %r166;
	ld.shared.u32 	%r167, [%r225+4];
	add.s32 	%r220, %r220, 4;
	st.shared.u32 	[%r223+4], %r167;
	add.s32 	%r225, %r225, 16;
	add.s32 	%r224, %r224, 4;
	add.s32 	%r223, %r223, 16;
	setp.eq.s32 	%p23, %r224, 1;
	@%p23 bra 	$L__BB0_28;
	bra.uni 	$L__BB0_27;
$L__BB0_28:
	setp.lt.s32 	%p24, %r42, %r215;
	@%p24 bra 	$L__BB0_35;
	add.s32 	%r69, %r42, 1;
	sub.s32 	%r168, %r69, %r215;
	and.b32  	%r70, %r168, 3;
	setp.eq.s32 	%p25, %r70, 0;
	mov.u32 	%r221, %r220;
	mov.u32 	%r222, %r215;
	@%p25 bra 	$L__BB0_33;
	add.s32 	%r222, %r215, 1;
	shl.b32 	%r169, %r215, 2;
	add.s32 	%r72, %r39, %r169;
	ld.shared.u32 	%r170, [%r72];
	add.s32 	%r221, %r220, 1;
	shl.b32 	%r171, %r220, 2;
	add.s32 	%r74, %r213, %r171;
	st.shared.u32 	[%r74], %r170;
	setp.eq.s32 	%p26, %r70, 1;
	@%p26 bra 	$L__BB0_33;
	add.s32 	%r222, %r215, 2;
	ld.shared.u32 	%r172, [%r72+4];
	add.s32 	%r221, %r220, 2;
	st.shared.u32 	[%r74+4], %r172;
	setp.eq.s32 	%p27, %r70, 2;
	@%p27 bra 	$L__BB0_33;
	add.s32 	%r222, %r215, 3;
	ld.shared.u32 	%r173, [%r72+8];
	add.s32 	%r221, %r220, 3;
	st.shared.u32 	[%r74+8], %r173;
$L__BB0_33:
	sub.s32 	%r174, %r42, %r215;
	setp.lt.u32 	%p28, %r174, 3;
	@%p28 bra 	$L__BB0_35;
$L__BB0_34:
	shl.b32 	%r175, %r222, 2;
	add.s32 	%r176, %r39, %r175;
	ld.shared.u32 	%r177, [%r176];
	shl.b32 	%r178, %r221, 2;
	add.s32 	%r179, %r213, %r178;
	st.shared.u32 	[%r179], %r177;
	ld.shared.u32 	%r180, [%r176+4];
	st.shared.u32 	[%r179+4], %r180;
	ld.shared.u32 	%r181, [%r176+8];
	st.shared.u32 	[%r179+8], %r181;
	add.s32 	%r222, %r222, 4;
	ld.shared.u32 	%r182, [%r176+12];
	add.s32 	%r221, %r221, 4;
	st.shared.u32 	[%r179+12], %r182;
	setp.ne.s32 	%p29, %r222, %r69;
	@%p29 bra 	$L__BB0_34;
$L__BB0_35:
	bar.sync 	0;
	shl.b32 	%r211, %r211, 1;
	setp.gt.s32 	%p30, %r211, %r4;
	mov.u32 	%r212, %r39;
	@%p30 bra 	$L__BB0_11;
	bra.uni 	$L__BB0_10;
$L__BB0_36:
	shl.b32 	%r139, %r214, 2;
	add.s32 	%r140, %r39, %r139;
	ld.shared.u32 	%r141, [%r140];
	shl.b32 	%r143, %r215, 2;
	add.s32 	%r144, %r39, %r143;
	ld.shared.u32 	%r145, [%r144];
	setp.gt.s32 	%p13, %r141, %r145;
	setp.le.s32 	%p14, %r141, %r145;
	selp.u32 	%r147, 1, 0, %p14;
	add.s32 	%r214, %r214, %r147;
	selp.u32 	%r148, 1, 0, %p13;
	add.s32 	%r215, %r215, %r148;
	min.s32 	%r149, %r141, %r145;
	add.s32 	%r67, %r216, 1;
	shl.b32 	%r150, %r216, 2;
	add.s32 	%r151, %r213, %r150;
	st.shared.u32 	[%r151], %r149;
	setp.le.s32 	%p15, %r214, %r41;
	setp.le.s32 	%p16, %r215, %r42;
	and.pred  	%p17, %p15, %p16;
	mov.u32 	%r216, %r67;
	@%p17 bra 	$L__BB0_36;
	bra.uni 	$L__BB0_20;

}
	// .globl	_Z15mergeBlockPairsPiS_ii
.visible .entry _Z15mergeBlockPairsPiS_ii(
	.param .u64 .ptr .align 1 _Z15mergeBlockPairsPiS_ii_param_0,
	.param .u64 .ptr .align 1 _Z15mergeBlockPairsPiS_ii_param_1,
	.param .u32 _Z15mergeBlockPairsPiS_ii_param_2,
	.param .u32 _Z15mergeBlockPairsPiS_ii_param_3
)
{
	.reg .pred 	%p<25>;
	.reg .b32 	%r<130>;
	.reg .b64 	%rd<39>;

	ld.param.u64 	%rd9, [_Z15mergeBlockPairsPiS_ii_param_0];
	ld.param.u64 	%rd10, [_Z15mergeBlockPairsPiS_ii_param_1];
	ld.param.u32 	%r60, [_Z15mergeBlockPairsPiS_ii_param_2];
	ld.param.u32 	%r61, [_Z15mergeBlockPairsPiS_ii_param_3];
	cvta.to.global.u64 	%rd1, %rd9;
	cvta.to.global.u64 	%rd2, %rd10;
	mov.u32 	%r62, %ctaid.x;
	mov.u32 	%r63, %ntid.x;
	mov.u32 	%r64, %tid.x;
	mad.lo.s32 	%r65, %r62, %r63, %r64;
	add.s32 	%r66, %r60, 2047;
	shr.s32 	%r67, %r66, 31;
	shr.u32 	%r68, %r67, 21;
	add.s32 	%r69, %r66, %r68;
	shr.s32 	%r1, %r69, 11;
	mul.lo.s32 	%r70, %r61, %r65;
	shl.b32 	%r2, %r70, 1;
	setp.ge.s32 	%p1, %r2, %r1;
	@%p1 bra 	$L__BB1_24;
	add.s32 	%r71, %r2, %r61;
	min.s32 	%r72, %r71, %r1;
	shl.b32 	%r3, %r2, 11;
	shl.b32 	%r73, %r72, 11;
	min.s32 	%r4, %r73, %r60;
	add.s32 	%r74, %r71, %r61;
	shl.b32 	%r75, %r74, 11;
	min.s32 	%r5, %r75, %r60;
	setp.ge.s32 	%p2, %r3, %r4;
	setp.ge.s32 	%p3, %r73, %r5;
	or.pred  	%p4, %p2, %p3;
	mov.u32 	%r110, %r3;
	mov.u32 	%r111, %r4;
	mov.u32 	%r112, %r3;
	@%p4 bra 	$L__BB1_24;
$L__BB1_2:
	mul.wide.s32 	%rd11, %r112, 4;
	add.s64 	%rd12, %rd1, %rd11;
	ld.global.u32 	%r76, [%rd12];
	mul.wide.s32 	%rd13, %r111, 4;
	add.s64 	%rd14, %rd1, %rd13;
	ld.global.u32 	%r78, [%rd14];
	setp.gt.s32 	%p5, %r76, %r78;
	setp.le.s32 	%p6, %r76, %r78;
	selp.u32 	%r80, 1, 0, %p6;
	add.s32 	%r112, %r112, %r80;
	selp.u32 	%r81, 1, 0, %p5;
	add.s32 	%r111, %r111, %r81;
	min.s32 	%r82, %r76, %r78;
	add.s32 	%r113, %r110, 1;
	mul.wide.s32 	%rd15, %r110, 4;
	add.s64 	%rd16, %rd2, %rd15;
	st.global.u32 	[%rd16], %r82;
	setp.lt.s32 	%p7, %r112, %r4;
	setp.lt.s32 	%p8, %r111, %r5;
	and.pred  	%p9, %p7, %p8;
	mov.u32 	%r110, %r113;
	@%p9 bra 	$L__BB1_2;
	setp.ge.s32 	%p10, %r112, %r4;
	@%p10 bra 	$L__BB1_10;
	sub.s32 	%r84, %r4, %r112;
	and.b32  	%r6, %r84, 3;
	setp.eq.s32 	%p11, %r6, 0;
	mov.u32 	%r108, %r112;
	@%p11 bra 	$L__BB1_7;
	neg.s32 	%r104, %r6;
	mov.u32 	%r108, %r112;
$L__BB1_6:
	.pragma "nounroll";
	mul.wide.s32 	%rd17, %r108, 4;
	add.s64 	%rd18, %rd1, %rd17;
	mul.wide.s32 	%rd19, %r113, 4;
	add.s64 	%rd20, %rd2, %rd19;
	add.s32 	%r108, %r108, 1;
	ld.global.u32 	%r85, [%rd18];
	add.s32 	%r113, %r113, 1;
	st.global.u32 	[%rd20], %r85;
	add.s32 	%r104, %r104, 1;
	setp.ne.s32 	%p12, %r104, 0;
	@%p12 bra 	$L__BB1_6;
$L__BB1_7:
	sub.s32 	%r86, %r112, %r4;
	setp.gt.u32 	%p13, %r86, -4;
	@%p13 bra 	$L__BB1_10;
	add.s64 	%rd3, %rd1, 8;
	sub.s32 	%r119, %r108, %r4;
	add.s64 	%rd4, %rd2, 8;
$L__BB1_9:
	mul.wide.s32 	%rd21, %r108, 4;
	add.s64 	%rd22, %rd3, %rd21;
	mul.wide.s32 	%rd23, %r113, 4;
	add.s64 	%rd24, %rd4, %rd23;
	ld.global.u32 	%r87, [%rd22+-8];
	st.global.u32 	[%rd24+-8], %r87;
	ld.global.u32 	%r88, [%rd22+-4];
	st.global.u32 	[%rd24+-4], %r88;
	ld.global.u32 	%r89, [%rd22];
	st.global.u32 	[%rd24], %r89;
	add.s32 	%r108, %r108, 4;
	ld.global.u32 	%r90, [%rd22+4];
	add.s32 	%r113, %r113, 4;
	st.global.u32 	[%rd24+4], %r90;
	add.s32 	%r119, %r119, 4;
	setp.eq.s32 	%p14, %r119, 0;
	@%p14 bra 	$L__BB1_10;
	bra.uni 	$L__BB1_9;
$L__BB1_10:
	setp.ge.s32 	%p15, %r111, %r5;
	@%p15 bra 	$L__BB1_17;
	sub.s32 	%r91, %r5, %r111;
	and.b32  	%r25, %r91, 3;
	setp.eq.s32 	%p16, %r25, 0;
	mov.u32 	%r118, %r111;
	@%p16 bra 	$L__BB1_14;
	neg.s32 	%r114, %r25;
	mov.u32 	%r118, %r111;
$L__BB1_13:
	.pragma "nounroll";
	mul.wide.s32 	%rd25, %r113, 4;
	add.s64 	%rd26, %rd2, %rd25;
	mul.wide.s32 	%rd27, %r118, 4;
	add.s64 	%rd28, %rd1, %rd27;
	add.s32 	%r118, %r118, 1;
	ld.global.u32 	%r92, [%rd28];
	add.s32 	%r113, %r113, 1;
	st.global.u32 	[%rd26], %r92;
	add.s32 	%r114, %r114, 1;
	setp.ne.s32 	%p17, %r114, 0;
	@%p17 bra 	$L__BB1_13;
$L__BB1_14:
	sub.s32 	%r93, %r111, %r5;
	setp.gt.u32 	%p18, %r93, -4;
	@%p18 bra 	$L__BB1_17;
	add.s64 	%rd5, %rd1, 8;
	sub.s32 	%r125, %r118, %r5;
	add.s64 	%rd6, %rd2, 8;
$L__BB1_16:
	mul.wide.s32 	%rd29, %r118, 4;
	add.s64 	%rd30, %rd5, %rd29;
	mul.wide.s32 	%rd31, %r113, 4;
	add.s64 	%rd32, %rd6, %rd31;
	ld.global.u32 	%r94, [%rd30+-8];
	st.global.u32 	[%rd32+-8], %r94;
	ld.global.u32 	%r95, [%rd30+-4];
	st.global.u32 	[%rd32+-4], %r95;
	ld.global.u32 	%r96, [%rd30];
	st.global.u32 	[%rd32], %r96;
	add.s32 	%r118, %r118, 4;
	ld.global.u32 	%r97, [%rd30+4];
	add.s32 	%r113, %r113, 4;
	st.global.u32 	[%rd32+4], %r97;
	add.s32 	%r125, %r125, 4;
	setp.eq.s32 	%p19, %r125, 0;
	@%p19 bra 	$L__BB1_17;
	bra.uni 	$L__BB1_16;
$L__BB1_17:
	setp.ge.s32 	%p20, %r3, %r5;
	@%p20 bra 	$L__BB1_24;
	and.b32  	%r42, %r5, 3;
	setp.eq.s32 	%p21, %r42, 0;
	mov.u32 	%r124, %r3;
	@%p21 bra 	$L__BB1_21;
	neg.s32 	%r122, %r42;
	mov.u32 	%r124, %r3;
$L__BB1_20:
	.pragma "nounroll";
	mul.wide.s32 	%rd33, %r124, 4;
	add.s64 	%rd34, %rd1, %rd33;
	add.s64 	%rd35, %rd2, %rd33;
	ld.global.u32 	%r98, [%rd35];
	st.global.u32 	[%rd34], %r98;
	add.s32 	%r124, %r124, 1;
	add.s32 	%r122, %r122, 1;
	setp.ne.s32 	%p22, %r122, 0;
	@%p22 bra 	$L__BB1_20;
$L__BB1_21:
	sub.s32 	%r99, %r3, %r5;
	setp.gt.u32 	%p23, %r99, -4;
	@%p23 bra 	$L__BB1_24;
	sub.s32 	%r128, %r124, %r5;
	add.s64 	%rd7, %rd2, 8;
	add.s64 	%rd8, %rd1, 8;
$L__BB1_23:
	mul.wide.s32 	%rd36, %r124, 4;
	add.s64 	%rd37, %rd7, %rd36;
	add.s64 	%rd38, %rd8, %rd36;
	ld.global.u32 	%r100, [%rd37+-8];
	st.global.u32 	[%rd38+-8], %r100;
	ld.global.u32 	%r101, [%rd37+-4];
	st.global.u32 	[%rd38+-4], %r101;
	ld.global.u32 	%r102, [%rd37];
	st.global.u32 	[%rd38], %r102;
	ld.global.u32 	%r103, [%rd37+4];
	st.global.u32 	[%rd38+4], %r103;
	add.s32 	%r124, %r124, 4;
	add.s32 	%r128, %r128, 4;
	setp.ne.s32 	%p24, %r128, 0;
	@%p24 bra 	$L__BB1_23;
$L__BB1_24:
	ret;

}


// ===== COMPILED SASS (sm_100) =====

	.target	sm_100

	.elftype	@"ET_EXEC"


//--------------------- .note.nv.tkinfo           --------------------------
	.section	.note.nv.tkinfo,"",@"SHT_NOTE"
	.sectionflags	@"SHF_NOTE_NV_TKINFO"
	.tkinfo
        /*0018*/ 	.word	0x00000002
        /*0030*/ 	.string	""
        /*0030*/ 	.string	"ptxas"
        /*0030*/ 	.string	"Cuda compilation tools, release 13.0, V13.0.88"
        /*0030*/ 	.string	"Build cuda_13.0.r13.0/compiler.36424714_0"
        /*0030*/ 	.string	"-arch sm_100 -m 64 "



//--------------------- .note.nv.cuinfo           --------------------------
	.section	.note.nv.cuinfo,"",@"SHT_NOTE"
	.sectionflags	@"SHF_NOTE_NV_CUINFO"
        /*0018*/ 	.short	0x0002
        /*001a*/ 	.short	0x0064
        /*001c*/ 	.short	0x0082
	.zero		2


//--------------------- .nv.info                  --------------------------
	.section	.nv.info,"",@"SHT_CUDA_INFO"
	.align	4


	//----- nvinfo : EIATTR_REGCOUNT
	.align		4
        /*0000*/ 	.byte	0x04, 0x2f
        /*0002*/ 	.short	(.L_1 - .L_0)
	.align		4
.L_0:
        /*0004*/ 	.word	index@(_Z16mergeSortInBlockPii)
        /*0008*/ 	.word	0x0000001c


	//----- nvinfo : EIATTR_FRAME_SIZE
	.align		4
.L_1:
        /*000c*/ 	.byte	0x04, 0x11
        /*000e*/ 	.short	(.L_3 - .L_2)
	.align		4
.L_2:
        /*0010*/ 	.word	index@(_Z16mergeSortInBlockPii)
        /*0014*/ 	.word	0x00000000


	//----- nvinfo : EIATTR_REGCOUNT
	.align		4
.L_3:
        /*0018*/ 	.byte	0x04, 0x2f
        /*001a*/ 	.short	(.L_5 - .L_4)
	.align		4
.L_4:
        /*001c*/ 	.word	index@(_Z15mergeBlockPairsPiS_ii)
        /*0020*/ 	.word	0x0000001a


	//----- nvinfo : EIATTR_FRAME_SIZE
	.align		4
.L_5:
        /*0024*/ 	.byte	0x04, 0x11
        /*0026*/ 	.short	(.L_7 - .L_6)
	.align		4
.L_6:
        /*0028*/ 	.word	index@(_Z15mergeBlockPairsPiS_ii)
        /*002c*/ 	.word	0x00000000


	//----- nvinfo : EIATTR_MIN_STACK_SIZE
	.align		4
.L_7:
        /*0030*/ 	.byte	0x04, 0x12
        /*0032*/ 	.short	(.L_9 - .L_8)
	.align		4
.L_8:
        /*0034*/ 	.word	index@(_Z15mergeBlockPairsPiS_ii)
        /*0038*/ 	.word	0x00000000


	//----- nvinfo : EIATTR_MIN_STACK_SIZE
	.align		4
.L_9:
        /*003c*/ 	.byte	0x04, 0x12
        /*003e*/ 	.short	(.L_11 - .L_10)
	.align		4
.L_10:
        /*0040*/ 	.word	index@(_Z16mergeSortInBlockPii)
        /*0044*/ 	.word	0x00000000
.L_11:


//--------------------- .nv.compat                --------------------------
	.section	.nv.compat,"",@"SHT_CUDA_COMPAT_INFO"
	.align	4
        /*0000*/ 	.byte	0x02, 0x09, 0x00, 0x00, 0x02, 0x02, 0x01, 0x00, 0x02, 0x05, 0x05, 0x00, 0x03, 0x07, 0x01, 0x01
        /*0010*/ 	.byte	0x02, 0x03, 0x00, 0x00, 0x02, 0x06, 0x01, 0x00, 0x04, 0x0b, 0x08, 0x00, 0x09, 0x00, 0x00, 0x00
        /*0020*/ 	.byte	0x00, 0x00, 0x00, 0x00


//--------------------- .nv.info._Z15mergeBlockPairsPiS_ii --------------------------
	.section	.nv.info._Z15mergeBlockPairsPiS_ii,"",@"SHT_CUDA_INFO"
	.sectionflags	@""
	.align	4


	//----- nvinfo : EIATTR_CUDA_API_VERSION
	.align		4
        /*0000*/ 	.byte	0x04, 0x37
        /*0002*/ 	.short	(.L_13 - .L_12)
.L_12:
        /*0004*/ 	.word	0x00000082


	//----- nvinfo : EIATTR_KPARAM_INFO
	.align		4
.L_13:
        /*0008*/ 	.byte	0x04, 0x17
        /*000a*/ 	.short	(.L_15 - .L_14)
.L_14:
        /*000c*/ 	.word	0x00000000
        /*0010*/ 	.short	0x0003
        /*0012*/ 	.short	0x0014
        /*0014*/ 	.byte	0x00, 0xf0, 0x11, 0x00


	//----- nvinfo : EIATTR_KPARAM_INFO
	.align		4
.L_15:
        /*0018*/ 	.byte	0x04, 0x17
        /*001a*/ 	.short	(.L_17 - .L_16)
.L_16:
        /*001c*/ 	.word	0x00000000
        /*0020*/ 	.short	0x0002
        /*0022*/ 	.short	0x0010
        /*0024*/ 	.byte	0x00, 0xf0, 0x11, 0x00


	//----- nvinfo : EIATTR_KPARAM_INFO
	.align		4
.L_17:
        /*0028*/ 	.byte	0x04, 0x17
        /*002a*/ 	.short	(.L_19 - .L_18)
.L_18:
        /*002c*/ 	.word	0x00000000
        /*0030*/ 	.short	0x0001
        /*0032*/ 	.short	0x0008
        /*0034*/ 	.byte	0x00, 0xf5, 0x21, 0x00


	//----- nvinfo : EIATTR_KPARAM_INFO
	.align		4
.L_19:
        /*0038*/ 	.byte	0x04, 0x17
        /*003a*/ 	.short	(.L_21 - .L_20)
.L_20:
        /*003c*/ 	.word	0x00000000
        /*0040*/ 	.short	0x0000
        /*0042*/ 	.short	0x0000
        /*0044*/ 	.byte	0x00, 0xf5, 0x21, 0x00


	//----- nvinfo : EIATTR_SPARSE_MMA_MASK
	.align		4
.L_21:
        /*0048*/ 	.byte	0x03, 0x50
        /*004a*/ 	.short	0x0000


	//----- nvinfo : EIATTR_MAXREG_COUNT
	.align		4
        /*004c*/ 	.byte	0x03, 0x1b
        /*004e*/ 	.short	0x00ff


	//----- nvinfo : EIATTR_MERCURY_ISA_VERSION
	.align		4
        /*0050*/ 	.byte	0x03, 0x5f
        /*0052*/ 	.short	0x0101


	//----- nvinfo : EIATTR_VRC_CTA_INIT_COUNT
	.align		4
        /*0054*/ 	.byte	0x02, 0x4a
	.zero		1
	.zero		1


	//----- nvinfo : EIATTR_EXIT_INSTR_OFFSETS
	.align		4
        /*0058*/ 	.byte	0x04, 0x1c
        /*005a*/ 	.short	(.L_23 - .L_22)


	//   ....[0]....
.L_22:
        /*005c*/ 	.word	0x000000d0


	//   ....[1]....
        /*0060*/ 	.word	0x00000180


	//   ....[2]....
        /*0064*/ 	.word	0x00000910


	//   ....[3]....
        /*0068*/ 	.word	0x00000a50


	//   ....[4]....
        /*006c*/ 	.word	0x00000be0


	//----- nvinfo : EIATTR_CRS_STACK_SIZE
	.align		4
.L_23:
        /*0070*/ 	.byte	0x04, 0x1e
        /*0072*/ 	.short	(.L_25 - .L_24)
.L_24:
        /*0074*/ 	.word	0x00000000


	//----- nvinfo : EIATTR_CBANK_PARAM_SIZE
	.align		4
.L_25:
        /*0078*/ 	.byte	0x03, 0x19
        /*007a*/ 	.short	0x0018


	//----- nvinfo : EIATTR_PARAM_CBANK
	.align		4
        /*007c*/ 	.byte	0x04, 0x0a
        /*007e*/ 	.short	(.L_27 - .L_26)
	.align		4
.L_26:
        /*0080*/ 	.word	index@(.nv.constant0._Z15mergeBlockPairsPiS_ii)
        /*0084*/ 	.short	0x0380
        /*0086*/ 	.short	0x0018


	//----- nvinfo : EIATTR_SW_WAR
	.align		4
.L_27:
        /*0088*/ 	.byte	0x04, 0x36
        /*008a*/ 	.short	(.L_29 - .L_28)
.L_28:
        /*008c*/ 	.word	0x00000008
.L_29:


//--------------------- .nv.info._Z16mergeSortInBlockPii --------------------------
	.section	.nv.info._Z16mergeSortInBlockPii,"",@"SHT_CUDA_INFO"
	.sectionflags	@""
	.align	4


	//----- nvinfo : EIATTR_CUDA_API_VERSION
	.align		4
        /*0000*/ 	.byte	0x04, 0x37
        /*0002*/ 	.short	(.L_31 - .L_30)
.L_30:
        /*0004*/ 	.word	0x00000082


	//----- nvinfo : EIATTR_KPARAM_INFO
	.align		4
.L_31:
        /*0008*/ 	.byte	0x04, 0x17
        /*000a*/ 	.short	(.L_33 - .L_32)
.L_32:
        /*000c*/ 	.word	0x00000000
        /*0010*/ 	.short	0x0001
        /*0012*/ 	.short	0x0008
        /*0014*/ 	.byte	0x00, 0xf0, 0x11, 0x00


	//----- nvinfo : EIATTR_KPARAM_INFO
	.align		4
.L_33:
        /*0018*/ 	.byte	0x04, 0x17
        /*001a*/ 	.short	(.L_35 - .L_34)
.L_34:
        /*001c*/ 	.word	0x00000000
        /*0020*/ 	.short	0x0000
        /*0022*/ 	.short	0x0000
        /*0024*/ 	.byte	0x00, 0xf5, 0x21, 0x00


	//----- nvinfo : EIATTR_SPARSE_MMA_MASK
	.align		4
.L_35:
        /*0028*/ 	.byte	0x03, 0x50
        /*002a*/ 	.short	0x0000


	//----- nvinfo : EIATTR_MAXREG_COUNT
	.align		4
        /*002c*/ 	.byte	0x03, 0x1b
        /*002e*/ 	.short	0x00ff


	//----- nvinfo : EIATTR_NUM_BARRIERS
	.align		4
        /*0030*/ 	.byte	0x02, 0x4c
        /*0032*/ 	.byte	0x01
	.zero		1


	//----- nvinfo : EIATTR_MERCURY_ISA_VERSION
	.align		4
        /*0034*/ 	.byte	0x03, 0x5f
        /*0036*/ 	.short	0x0101


	//----- nvinfo : EIATTR_VRC_CTA_INIT_COUNT
	.align		4
        /*0038*/ 	.byte	0x02, 0x4a
	.zero		1
	.zero		1


	//----- nvinfo : EIATTR_EXIT_INSTR_OFFSETS
	.align		4
        /*003c*/ 	.byte	0x04, 0x1c
        /*003e*/ 	.short	(.L_37 - .L_36)


	//   ....[0]....
.L_36:
        /*0040*/ 	.word	0x00000050


	//   ....[1]....
        /*0044*/ 	.word	0x000015c0


	//   ....[2]....
        /*0048*/ 	.word	0x000018c0


	//   ....[3]....
        /*004c*/ 	.word	0x00001a80


	//----- nvinfo : EIATTR_CRS_STACK_SIZE
	.align		4
.L_37:
        /*0050*/ 	.byte	0x04, 0x1e
        /*0052*/ 	.short	(.L_39 - .L_38)
.L_38:
        /*0054*/ 	.word	0x00000000


	//----- nvinfo : EIATTR_CBANK_PARAM_SIZE
	.align		4
.L_39:
        /*0058*/ 	.byte	0x03, 0x19
        /*005a*/ 	.short	0x000c


	//----- nvinfo : EIATTR_PARAM_CBANK
	.align		4
        /*005c*/ 	.byte	0x04, 0x0a
        /*005e*/ 	.short	(.L_41 - .L_40)
	.align		4
.L_40:
        /*0060*/ 	.word	index@(.nv.constant0._Z16mergeSortInBlockPii)
        /*0064*/ 	.short	0x0380
        /*0066*/ 	.short	0x000c


	//----- nvinfo : EIATTR_SW_WAR
	.align		4
.L_41:
        /*0068*/ 	.byte	0x04, 0x36
        /*006a*/ 	.short	(.L_43 - .L_42)
.L_42:
        /*006c*/ 	.word	0x00000008
.L_43:


//--------------------- .nv.callgraph             --------------------------
	.section	.nv.callgraph,"",@"SHT_CUDA_CALLGRAPH"
	.align	4
	.sectionentsize	8
	.align		4
        /*0000*/ 	.word	0x00000000
	.align		4
        /*0004*/ 	.word	0xffffffff
	.align		4
        /*0008*/ 	.word	0x00000000
	.align		4
        /*000c*/ 	.word	0xfffffffe
	.align		4
        /*0010*/ 	.word	0x00000000
	.align		4
        /*0014*/ 	.word	0xfffffffd
	.align		4
        /*0018*/ 	.word	0x00000000
	.align		4
        /*001c*/ 	.word	0xfffffffc


//--------------------- .text._Z15mergeBlockPairsPiS_ii --------------------------
	.section	.text._Z15mergeBlockPairsPiS_ii,"ax",@progbits
	.align	128
        .global         _Z15mergeBlockPairsPiS_ii
        .type           _Z15mergeBlockPairsPiS_ii,@function
        .size           _Z15mergeBlockPairsPiS_ii,(.L_x_51 - _Z15mergeBlockPairsPiS_ii)
        .other          _Z15mergeBlockPairsPiS_ii,@"STO_CUDA_ENTRY STV_DEFAULT"
_Z15mergeBlockPairsPiS_ii:
.text._Z15mergeBlockPairsPiS_ii:
[----:B------:R-:W-:Y:S01]  /*0000*/  LDC R1, c[0x0][0x37c] ;  /* 0x0000df00ff017b82 */ /* 0x000fe20000000800 */
[----:B------:R-:W0:Y:S07]  /*0010*/  S2R R3, SR_TID.X ;  /* 0x0000000000037919 */ /* 0x000e2e0000002100 */
[----:B------:R-:W0:Y:S01]  /*0020*/  S2UR UR6, SR_CTAID.X ;  /* 0x00000000000679c3 */ /* 0x000e220000002500 */
[----:B------:R-:W1:Y:S07]  /*0030*/  LDCU.64 UR8, c[0x0][0x390] ;  /* 0x00007200ff0877ac */ /* 0x000e6e0008000a00 */
[----:B------:R-:W0:Y:S01]  /*0040*/  LDC R0, c[0x0][0x360] ;  /* 0x0000d800ff007b82 */ /* 0x000e220000000800 */
[----:B-1----:R-:W-:-:S04]  /*0050*/  UIADD3 UR4, UPT, UPT, UR8, 0x7ff, URZ ;  /* 0x000007ff08047890 */ /* 0x002fc8000fffe0ff */
[----:B------:R-:W-:-:S04]  /*0060*/  USHF.R.S32.HI UR5, URZ, 0x1f, UR4 ;  /* 0x0000001fff057899 */ /* 0x000fc80008011404 */
[----:B------:R-:W-:-:S04]  /*0070*/  ULEA.HI UR5, UR5, UR4, URZ, 0xb ;  /* 0x0000000405057291 */ /* 0x000fc8000f8f58ff */
[----:B------:R-:W-:Y:S01]  /*0080*/  USHF.R.S32.HI UR5, URZ, 0xb, UR5 ;  /* 0x0000000bff057899 */ /* 0x000fe20008011405 */
[----:B0-----:R-:W-:-:S04]  /*0090*/  IMAD R0, R0, UR6, R3 ;  /* 0x0000000600007c24 */ /* 0x001fc8000f8e0203 */
[----:B------:R-:W-:-:S04]  /*00a0*/  IMAD R3, R0, UR9, RZ ;  /* 0x0000000900037c24 */ /* 0x000fc8000f8e02ff */
[----:B------:R-:W-:-:S05]  /*00b0*/  IMAD.SHL.U32 R0, R3, 0x2, RZ ;  /* 0x0000000203007824 */ /* 0x000fca00078e00ff */
[----:B------:R-:W-:-:S13]  /*00c0*/  ISETP.GE.AND P0, PT, R0, UR5, PT ;  /* 0x0000000500007c0c */ /* 0x000fda000bf06270 */
[----:B------:R-:W-:Y:S05]  /*00d0*/  @P0 EXIT ;  /* 0x000000000000094d */ /* 0x000fea0003800000 */
[----:B------:R-:W-:Y:S01]  /*00e0*/  VIADD R0, R0, UR9 ;  /* 0x0000000900007c36 */ /* 0x000fe20008000000 */
[----:B------:R-:W-:-:S04]  /*00f0*/  SHF.L.U32 R3, R3, 0xc, RZ ;  /* 0x0000000c03037819 */ /* 0x000fc800000006ff */
[C---:B------:R-:W-:Y:S02]  /*0100*/  IADD3 R2, PT, PT, R0.reuse, UR9, RZ ;  /* 0x0000000900027c10 */ /* 0x040fe4000fffe0ff */
[----:B------:R-:W-:-:S03]  /*0110*/  VIMNMX R0, PT, PT, R0, UR5, PT ;  /* 0x0000000500007c48 */ /* 0x000fc6000bfe0100 */
[----:B------:R-:W-:Y:S02]  /*0120*/  IMAD.SHL.U32 R2, R2, 0x800, RZ ;  /* 0x0000080002027824 */ /* 0x000fe400078e00ff */
[----:B------:R-:W-:-:S03]  /*0130*/  IMAD.SHL.U32 R5, R0, 0x800, RZ ;  /* 0x0000080000057824 */ /* 0x000fc600078e00ff */
[----:B------:R-:W-:Y:S02]  /*0140*/  VIMNMX R0, PT, PT, R2, UR8, PT ;  /* 0x0000000802007c48 */ /* 0x000fe4000bfe0100 */
[C---:B------:R-:W-:Y:S02]  /*0150*/  VIMNMX R4, PT, PT, R5.reuse, UR8, PT ;  /* 0x0000000805047c48 */ /* 0x040fe4000bfe0100 */
[----:B------:R-:W-:-:S04]  /*0160*/  ISETP.GE.AND P0, PT, R5, R0, PT ;  /* 0x000000000500720c */ /* 0x000fc80003f06270 */
[----:B------:R-:W-:-:S13]  /*0170*/  ISETP.GE.OR P0, PT, R3, R4, P0 ;  /* 0x000000040300720c */ /* 0x000fda0000706670 */
[----:B------:R-:W-:Y:S05]  /*0180*/  @P0 EXIT ;  /* 0x000000000000094d */ /* 0x000fea0003800000 */
[----:B------:R-:W0:Y:S01]  /*0190*/  LDC.64 R8, c[0x0][0x380] ;  /* 0x0000e000ff087b82 */ /* 0x000e220000000a00 */
[----:B------:R-:W-:Y:S01]  /*01a0*/  BSSY.RECONVERGENT B0, `(.L_x_0) ;  /* 0x0000019000007945 */ /* 0x000fe20003800200 */
[----:B------:R-:W-:Y:S01]  /*01b0*/  IMAD.MOV.U32 R2, RZ, RZ, R3 ;  /* 0x000000ffff027224 */ /* 0x000fe200078e0003 */
[----:B------:R-:W-:Y:S01]  /*01c0*/  MOV R17, R3 ;  /* 0x0000000300117202 */ /* 0x000fe20000000f00 */
[----:B------:R-:W-:Y:S01]  /*01d0*/  IMAD.MOV.U32 R5, RZ, RZ, R4 ;  /* 0x000000ffff057224 */ /* 0x000fe200078e0004 */
[----:B------:R-:W1:Y:S03]  /*01e0*/  LDCU.64 UR6, c[0x0][0x358] ;  /* 0x00006b00ff0677ac */ /* 0x000e660008000a00 */
[----:B------:R-:W2:Y:S03]  /*01f0*/  LDC.64 R6, c[0x0][0x388] ;  /* 0x0000e200ff067b82 */ /* 0x000ea60000000a00 */
.L_x_1:
[----:B0-----:R-:W-:-:S04]  /*0200*/  IMAD.WIDE R10, R17, 0x4, R8 ;  /* 0x00000004110a7825 */ /* 0x001fc800078e0208 */
[----:B------:R-:W-:Y:S02]  /*0210*/  IMAD.WIDE R12, R5, 0x4, R8 ;  /* 0x00000004050c7825 */ /* 0x000fe400078e0208 */
[----:B-1----:R-:W3:Y:S04]  /*0220*/  LDG.E R10, desc[UR6][R10.64] ;  /* 0x000000060a0a7981 */ /* 0x002ee8000c1e1900 */
[----:B------:R-:W3:Y:S01]  /*0230*/  LDG.E R13, desc[UR6][R12.64] ;  /* 0x000000060c0d7981 */ /* 0x000ee2000c1e1900 */
[----:B--2---:R-:W-:-:S04]  /*0240*/  IMAD.WIDE R14, R2, 0x4, R6 ;  /* 0x00000004020e7825 */ /* 0x004fc800078e0206 */
[----:B------:R-:W-:Y:S02]  /*0250*/  VIADD R21, R5, 0x1 ;  /* 0x0000000105157836 */ /* 0x000fe40000000000 */
[----:B------:R-:W-:Y:S02]  /*0260*/  VIADD R19, R17, 0x1 ;  /* 0x0000000111137836 */ /* 0x000fe40000000000 */
[----:B------:R-:W-:Y:S01]  /*0270*/  VIADD R2, R2, 0x1 ;  /* 0x0000000102027836 */ /* 0x000fe20000000000 */
[CC--:B---3--:R-:W-:Y:S02]  /*0280*/  ISETP.GT.AND P0, PT, R10.reuse, R13.reuse, PT ;  /* 0x0000000d0a00720c */ /* 0x0c8fe40003f04270 */
[CC--:B------:R-:W-:Y:S02]  /*0290*/  ISETP.GT.AND P1, PT, R10.reuse, R13.reuse, PT ;  /* 0x0000000d0a00720c */ /* 0x0c0fe40003f24270 */
[----:B------:R-:W-:-:S05]  /*02a0*/  VIMNMX R23, PT, PT, R10, R13, PT ;  /* 0x0000000d0a177248 */ /* 0x000fca0003fe0100 */
[----:B------:R3:W-:Y:S04]  /*02b0*/  STG.E desc[UR6][R14.64], R23 ;  /* 0x000000170e007986 */ /* 0x0007e8000c101906 */
[----:B------:R-:W-:Y:S02]  /*02c0*/  @!P0 IMAD.MOV R21, RZ, RZ, R5 ;  /* 0x000000ffff158224 */ /* 0x000fe400078e0205 */
[----:B------:R-:W-:Y:S02]  /*02d0*/  @P1 IADD3 R19, PT, PT, R17, RZ, RZ ;  /* 0x000000ff11131210 */ /* 0x000fe40007ffe0ff */
[----:B------:R-:W-:Y:S01]  /*02e0*/  IMAD.MOV.U32 R5, RZ, RZ, R21 ;  /* 0x000000ffff057224 */ /* 0x000fe200078e0015 */
[----:B------:R-:W-:Y:S02]  /*02f0*/  ISETP.GE.AND P0, PT, R21, R0, PT ;  /* 0x000000001500720c */ /* 0x000fe40003f06270 */
[----:B------:R-:W-:-:S02]  /*0300*/  ISETP.LT.AND P1, PT, R19, R4, PT ;  /* 0x000000041300720c */ /* 0x000fc40003f21270 */
[----:B------:R-:W-:-:S11]  /*0310*/  MOV R17, R19 ;  /* 0x0000001300117202 */ /* 0x000fd60000000f00 */
[----:B---3--:R-:W-:Y:S05]  /*0320*/  @!P0 BRA P1, `(.L_x_1) ;  /* 0xfffffffc00b48947 */ /* 0x008fea000083ffff */
[----:B------:R-:W-:Y:S05]  /*0330*/  BSYNC.RECONVERGENT B0 ;  /* 0x0000000000007941 */ /* 0x000fea0003800200 */
.L_x_0:
[----:B------:R-:W-:Y:S01]  /*0340*/  ISETP.GE.AND P0, PT, R17, R4, PT ;  /* 0x000000041100720c */ /* 0x000fe20003f06270 */
[----:B------:R-:W-:-:S12]  /*0350*/  BSSY.RECONVERGENT B0, `(.L_x_2) ;  /* 0x000002c000007945 */ /* 0x000fd80003800200 */
[----:B------:R-:W-:Y:S05]  /*0360*/  @P0 BRA `(.L_x_3) ;  /* 0x0000000000a80947 */ /* 0x000fea0003800000 */
[C-C-:B------:R-:W-:Y:S01]  /*0370*/  IMAD.IADD R10, R4.reuse, 0x1, -R17.reuse ;  /* 0x00000001040a7824 */ /* 0x140fe200078e0a11 */
[----:B------:R-:W-:Y:S01]  /*0380*/  IADD3 R11, PT, PT, -R4, R17, RZ ;  /* 0x00000011040b7210 */ /* 0x000fe20007ffe1ff */
[----:B------:R-:W-:Y:S03]  /*0390*/  BSSY.RECONVERGENT B1, `(.L_x_4) ;  /* 0x0000010000017945 */ /* 0x000fe60003800200 */
[----:B------:R-:W-:Y:S02]  /*03a0*/  LOP3.LUT P1, R10, R10, 0x3, RZ, 0xc0, !PT ;  /* 0x000000030a0a7812 */ /* 0x000fe4000782c0ff */
[----:B------:R-:W-:Y:S01]  /*03b0*/  ISETP.GT.U32.AND P0, PT, R11, -0x4, PT ;  /* 0xfffffffc0b00780c */ /* 0x000fe20003f04070 */
[----:B------:R-:W-:-:S10]  /*03c0*/  IMAD.MOV.U32 R11, RZ, RZ, R17 ;  /* 0x000000ffff0b7224 */ /* 0x000fd400078e0011 */
[----:B------:R-:W-:Y:S05]  /*03d0*/  @!P1 BRA `(.L_x_5) ;  /* 0x00000000002c9947 */ /* 0x000fea0003800000 */
[----:B------:R-:W-:Y:S01]  /*03e0*/  IMAD.MOV R10, RZ, RZ, -R10 ;  /* 0x000000ffff0a7224 */ /* 0x000fe200078e0a0a */
[----:B------:R-:W-:-:S07]  /*03f0*/  MOV R11, R17 ;  /* 0x00000011000b7202 */ /* 0x000fce0000000f00 */
.L_x_6:
[----:B0-----:R-:W-:-:S06]  /*0400*/  IMAD.WIDE R12, R11, 0x4, R8 ;  /* 0x000000040b0c7825 */ /* 0x001fcc00078e0208 */
[----:B------:R-:W2:Y:S01]  /*0410*/  LDG.E R13, desc[UR6][R12.64] ;  /* 0x000000060c0d7981 */ /* 0x000ea2000c1e1900 */
[C---:B------:R-:W-:Y:S01]  /*0420*/  IMAD.WIDE R14, R2.reuse, 0x4, R6 ;  /* 0x00000004020e7825 */ /* 0x040fe200078e0206 */
[----:B------:R-:W-:-:S03]  /*0430*/  IADD3 R2, PT, PT, R2, 0x1, RZ ;  /* 0x0000000102027810 */ /* 0x000fc60007ffe0ff */
[----:B------:R-:W-:Y:S02]  /*0440*/  VIADD R10, R10, 0x1 ;  /* 0x000000010a0a7836 */ /* 0x000fe40000000000 */
[----:B------:R-:W-:-:S03]  /*0450*/  VIADD R11, R11, 0x1 ;  /* 0x000000010b0b7836 */ /* 0x000fc60000000000 */
[----:B------:R-:W-:Y:S01]  /*0460*/  ISETP.NE.AND P1, PT, R10, RZ, PT ;  /* 0x000000ff0a00720c */ /* 0x000fe20003f25270 */
[----:B--2---:R0:W-:-:S12]  /*0470*/  STG.E desc[UR6][R14.64], R13 ;  /* 0x0000000d0e007986 */ /* 0x0041d8000c101906 */
[----:B------:R-:W-:Y:S05]  /*0480*/  @P1 BRA `(.L_x_6) ;  /* 0xfffffffc00dc1947 */ /* 0x000fea000383ffff */
.L_x_5:
[----:B------:R-:W-:Y:S05]  /*0490*/  BSYNC.RECONVERGENT B1 ;  /* 0x0000000000017941 */ /* 0x000fea0003800200 */
.L_x_4:
[----:B------:R-:W-:Y:S05]  /*04a0*/  @P0 BRA `(.L_x_3) ;  /* 0x0000000000580947 */ /* 0x000fea0003800000 */
[----:B------:R-:W1:Y:S01]  /*04b0*/  LDC.64 R6, c[0x0][0x380] ;  /* 0x0000e000ff067b82 */ /* 0x000e620000000a00 */
[----:B------:R-:W-:-:S07]  /*04c0*/  IMAD.IADD R4, R11, 0x1, -R4 ;  /* 0x000000010b047824 */ /* 0x000fce00078e0a04 */
[----:B------:R-:W2:Y:S01]  /*04d0*/  LDC.64 R8, c[0x0][0x388] ;  /* 0x0000e200ff087b82 */ /* 0x000ea20000000a00 */
[----:B-1----:R-:W-:-:S05]  /*04e0*/  IADD3 R6, P0, PT, R6, 0x8, RZ ;  /* 0x0000000806067810 */ /* 0x002fca0007f1e0ff */
[----:B------:R-:W-:Y:S01]  /*04f0*/  IMAD.X R7, RZ, RZ, R7, P0 ;  /* 0x000000ffff077224 */ /* 0x000fe200000e0607 */
[----:B--2---:R-:W-:-:S04]  /*0500*/  IADD3 R8, P1, PT, R8, 0x8, RZ ;  /* 0x0000000808087810 */ /* 0x004fc80007f3e0ff */
[----:B------:R-:W-:-:S09]  /*0510*/  IADD3.X R9, PT, PT, RZ, R9, RZ, P1, !PT ;  /* 0x00000009ff097210 */ /* 0x000fd20000ffe4ff */
.L_x_7:
[----:B0-----:R-:W-:-:S05]  /*0520*/  IMAD.WIDE R12, R11, 0x4, R6 ;  /* 0x000000040b0c7825 */ /* 0x001fca00078e0206 */
[----:B-1----:R-:W2:Y:S01]  /*0530*/  LDG.E R17, desc[UR6][R12.64+-0x8] ;  /* 0xfffff8060c117981 */ /* 0x002ea2000c1e1900 */
[----:B------:R-:W-:-:S05]  /*0540*/  IMAD.WIDE R14, R2, 0x4, R8 ;  /* 0x00000004020e7825 */ /* 0x000fca00078e0208 */
[----:B--2---:R1:W-:Y:S04]  /*0550*/  STG.E desc[UR6][R14.64+-0x8], R17 ;  /* 0xfffff8110e007986 */ /* 0x0043e8000c101906 */
[----:B------:R-:W2:Y:S04]  /*0560*/  LDG.E R19, desc[UR6][R12.64+-0x4] ;  /* 0xfffffc060c137981 */ /* 0x000ea8000c1e1900 */
[----:B--2---:R1:W-:Y:S04]  /*0570*/  STG.E desc[UR6][R14.64+-0x4], R19 ;  /* 0xfffffc130e007986 */ /* 0x0043e8000c101906 */
[----:B------:R-:W2:Y:S04]  /*0580*/  LDG.E R21, desc[UR6][R12.64] ;  /* 0x000000060c157981 */ /* 0x000ea8000c1e1900 */
[----:B--2---:R1:W-:Y:S04]  /*0590*/  STG.E desc[UR6][R14.64], R21 ;  /* 0x000000150e007986 */ /* 0x0043e8000c101906 */
[----:B------:R-:W2:Y:S01]  /*05a0*/  LDG.E R23, desc[UR6][R12.64+0x4] ;  /* 0x000004060c177981 */ /* 0x000ea2000c1e1900 */
[----:B------:R-:W-:Y:S01]  /*05b0*/  VIADD R4, R4, 0x4 ;  /* 0x0000000404047836 */ /* 0x000fe20000000000 */
[----:B------:R-:W-:Y:S01]  /*05c0*/  IADD3 R2, PT, PT, R2, 0x4, RZ ;  /* 0x0000000402027810 */ /* 0x000fe20007ffe0ff */
[----:B------:R-:W-:-:S03]  /*05d0*/  VIADD R11, R11, 0x4 ;  /* 0x000000040b0b7836 */ /* 0x000fc60000000000 */
[----:B------:R-:W-:Y:S01]  /*05e0*/  ISETP.NE.AND P0, PT, R4, RZ, PT ;  /* 0x000000ff0400720c */ /* 0x000fe20003f05270 */
[----:B--2---:R1:W-:-:S12]  /*05f0*/  STG.E desc[UR6][R14.64+0x4], R23 ;  /* 0x000004170e007986 */ /* 0x0043d8000c101906 */
[----:B------:R-:W-:Y:S05]  /*0600*/  @P0 BRA `(.L_x_7) ;  /* 0xfffffffc00c40947 */ /* 0x000fea000383ffff */
.L_x_3:
[----:B------:R-:W-:Y:S05]  /*0610*/  BSYNC.RECONVERGENT B0 ;  /* 0x0000000000007941 */ /* 0x000fea0003800200 */
.L_x_2:
[----:B------:R-:W-:Y:S01]  /*0620*/  ISETP.GE.AND P0, PT, R5, R0, PT ;  /* 0x000000000500720c */ /* 0x000fe20003f06270 */
[----:B------:R-:W-:-:S12]  /*0630*/  BSSY.RECONVERGENT B0, `(.L_x_8) ;  /* 0x000002c000007945 */ /* 0x000fd80003800200 */
[----:B------:R-:W-:Y:S05]  /*0640*/  @P0 BRA `(.L_x_9) ;  /* 0x0000000000a80947 */ /* 0x000fea0003800000 */
[----:B------:R-:W-:Y:S01]  /*0650*/  IMAD.IADD R4, R0, 0x1, -R5 ;  /* 0x0000000100047824 */ /* 0x000fe200078e0a05 */
[----:B------:R-:W-:Y:S01]  /*0660*/  BSSY.RECONVERGENT B1, `(.L_x_10) ;  /* 0x0000011000017945 */ /* 0x000fe20003800200 */
[----:B------:R-:W-:-:S03]  /*0670*/  IMAD.IADD R6, R5, 0x1, -R0 ;  /* 0x0000000105067824 */ /* 0x000fc600078e0a00 */
[----:B------:R-:W-:Y:S02]  /*0680*/  LOP3.LUT P1, R4, R4, 0x3, RZ, 0xc0, !PT ;  /* 0x0000000304047812 */ /* 0x000fe4000782c0ff */
[----:B------:R-:W-:-:S11]  /*0690*/  ISETP.GT.U32.AND P0, PT, R6, -0x4, PT ;  /* 0xfffffffc0600780c */ /* 0x000fd60003f04070 */
[----:B------:R-:W-:Y:S05]  /*06a0*/  @!P1 BRA `(.L_x_11) ;  /* 0x0000000000309947 */ /* 0x000fea0003800000 */
[----:B0-----:R-:W0:Y:S01]  /*06b0*/  LDC.64 R12, c[0x0][0x380] ;  /* 0x0000e000ff0c7b82 */ /* 0x001e220000000a00 */
[----:B------:R-:W-:-:S07]  /*06c0*/  IADD3 R4, PT, PT, -R4, RZ, RZ ;  /* 0x000000ff04047210 */ /* 0x000fce0007ffe1ff */
[----:B------:R-:W2:Y:S02]  /*06d0*/  LDC.64 R8, c[0x0][0x388] ;  /* 0x0000e200ff087b82 */ /* 0x000ea40000000a00 */
.L_x_12:
[----:B0--3--:R-:W-:-:S06]  /*06e0*/  IMAD.WIDE R6, R5, 0x4, R12 ;  /* 0x0000000405067825 */ /* 0x009fcc00078e020c */
[----:B------:R-:W3:Y:S01]  /*06f0*/  LDG.E R7, desc[UR6][R6.64] ;  /* 0x0000000606077981 */ /* 0x000ee2000c1e1900 */
[----:B--2---:R-:W-:Y:S01]  /*0700*/  IMAD.WIDE R10, R2, 0x4, R8 ;  /* 0x00000004020a7825 */ /* 0x004fe200078e0208 */
[----:B------:R-:W-:-:S03]  /*0710*/  IADD3 R5, PT, PT, R5, 0x1, RZ ;  /* 0x0000000105057810 */ /* 0x000fc60007ffe0ff */
[----:B------:R-:W-:Y:S02]  /*0720*/  VIADD R4, R4, 0x1 ;  /* 0x0000000104047836 */ /* 0x000fe40000000000 */
[----:B------:R-:W-:-:S03]  /*0730*/  VIADD R2, R2, 0x1 ;  /* 0x0000000102027836 */ /* 0x000fc60000000000 */
[----:B------:R-:W-:Y:S01]  /*0740*/  ISETP.NE.AND P1, PT, R4, RZ, PT ;  /* 0x000000ff0400720c */ /* 0x000fe20003f25270 */
[----:B---3--:R3:W-:-:S12]  /*0750*/  STG.E desc[UR6][R10.64], R7 ;  /* 0x000000070a007986 */ /* 0x0087d8000c101906 */
[----:B------:R-:W-:Y:S05]  /*0760*/  @P1 BRA `(.L_x_12) ;  /* 0xfffffffc00dc1947 */ /* 0x000fea000383ffff */
.L_x_11:
[----:B------:R-:W-:Y:S05]  /*0770*/  BSYNC.RECONVERGENT B1 ;  /* 0x0000000000017941 */ /* 0x000fea0003800200 */
.L_x_10:
[----:B------:R-:W-:Y:S05]  /*0780*/  @P0 BRA `(.L_x_9) ;  /* 0x0000000000580947 */ /* 0x000fea0003800000 */
[----:B------:R-:W2:Y:S01]  /*0790*/  LDC.64 R8, c[0x0][0x380] ;  /* 0x0000e000ff087b82 */ /* 0x000ea20000000a00 */
[----:B------:R-:W-:-:S07]  /*07a0*/  IADD3 R4, PT, PT, -R0, R5, RZ ;  /* 0x0000000500047210 */ /* 0x000fce0007ffe1ff */
[----:B---3--:R-:W3:Y:S01]  /*07b0*/  LDC.64 R6, c[0x0][0x388] ;  /* 0x0000e200ff067b82 */ /* 0x008ee20000000a00 */
[----:B--2---:R-:W-:-:S05]  /*07c0*/  IADD3 R8, P0, PT, R8, 0x8, RZ ;  /* 0x0000000808087810 */ /* 0x004fca0007f1e0ff */
[----:B------:R-:W-:Y:S01]  /*07d0*/  IMAD.X R9, RZ, RZ, R9, P0 ;  /* 0x000000ffff097224 */ /* 0x000fe200000e0609 */
[----:B---3--:R-:W-:-:S04]  /*07e0*/  IADD3 R6, P1, PT, R6, 0x8, RZ ;  /* 0x0000000806067810 */ /* 0x008fc80007f3e0ff */
[----:B------:R-:W-:-:S09]  /*07f0*/  IADD3.X R7, PT, PT, RZ, R7, RZ, P1, !PT ;  /* 0x00000007ff077210 */ /* 0x000fd20000ffe4ff */
.L_x_13:
[----:B------:R-:W-:-:S05]  /*0800*/  IMAD.WIDE R10, R5, 0x4, R8 ;  /* 0x00000004050a7825 */ /* 0x000fca00078e0208 */
[----:B012---:R-:W2:Y:S01]  /*0810*/  LDG.E R15, desc[UR6][R10.64+-0x8] ;  /* 0xfffff8060a0f7981 */ /* 0x007ea2000c1e1900 */
[----:B------:R-:W-:-:S05]  /*0820*/  IMAD.WIDE R12, R2, 0x4, R6 ;  /* 0x00000004020c7825 */ /* 0x000fca00078e0206 */
[----:B--2---:R2:W-:Y:S04]  /*0830*/  STG.E desc[UR6][R12.64+-0x8], R15 ;  /* 0xfffff80f0c007986 */ /* 0x0045e8000c101906 */
[----:B------:R-:W3:Y:S04]  /*0840*/  LDG.E R17, desc[UR6][R10.64+-0x4] ;  /* 0xfffffc060a117981 */ /* 0x000ee8000c1e1900 */
[----:B---3--:R2:W-:Y:S04]  /*0850*/  STG.E desc[UR6][R12.64+-0x4], R17 ;  /* 0xfffffc110c007986 */ /* 0x0085e8000c101906 */
[----:B------:R-:W3:Y:S04]  /*0860*/  LDG.E R19, desc[UR6][R10.64] ;  /* 0x000000060a137981 */ /* 0x000ee8000c1e1900 */
[----:B---3--:R2:W-:Y:S04]  /*0870*/  STG.E desc[UR6][R12.64], R19 ;  /* 0x000000130c007986 */ /* 0x0085e8000c101906 */
[----:B------:R-:W3:Y:S01]  /*0880*/  LDG.E R21, desc[UR6][R10.64+0x4] ;  /* 0x000004060a157981 */ /* 0x000ee2000c1e1900 */
[----:B------:R-:W-:Y:S01]  /*0890*/  VIADD R4, R4, 0x4 ;  /* 0x0000000404047836 */ /* 0x000fe20000000000 */
[----:B------:R-:W-:Y:S01]  /*08a0*/  IADD3 R5, PT, PT, R5, 0x4, RZ ;  /* 0x0000000405057810 */ /* 0x000fe20007ffe0ff */
[----:B------:R-:W-:-:S03]  /*08b0*/  VIADD R2, R2, 0x4 ;  /* 0x0000000402027836 */ /* 0x000fc60000000000 */
[----:B------:R-:W-:Y:S01]  /*08c0*/  ISETP.NE.AND P0, PT, R4, RZ, PT ;  /* 0x000000ff0400720c */ /* 0x000fe20003f05270 */
[----:B---3--:R2:W-:-:S12]  /*08d0*/  STG.E desc[UR6][R12.64+0x4], R21 ;  /* 0x000004150c007986 */ /* 0x0085d8000c101906 */
[----:B------:R-:W-:Y:S05]  /*08e0*/  @P0 BRA `(.L_x_13) ;  /* 0xfffffffc00c40947 */ /* 0x000fea000383ffff */
.L_x_9:
[----:B------:R-:W-:Y:S05]  /*08f0*/  BSYNC.RECONVERGENT B0 ;  /* 0x0000000000007941 */ /* 0x000fea0003800200 */
.L_x_8:
[----:B------:R-:W-:-:S13]  /*0900*/  ISETP.GE.AND P0, PT, R3, R0, PT ;  /* 0x000000000300720c */ /* 0x000fda0003f06270 */
[----:B------:R-:W-:Y:S05]  /*0910*/  @P0 EXIT ;  /* 0x000000000000094d */ /* 0x000fea0003800000 */
[----:B------:R-:W-:Y:S01]  /*0920*/  LOP3.LUT P1, R2, R0, 0x3, RZ, 0xc0, !PT ;  /* 0x0000000300027812 */ /* 0x000fe2000782c0ff */
[----:B------:R-:W-:Y:S01]  /*0930*/  BSSY.RECONVERGENT B0, `(.L_x_14) ;  /* 0x0000011000007945 */ /* 0x000fe20003800200 */
[----:B------:R-:W-:Y:S01]  /*0940*/  IADD3 R4, PT, PT, R3, -R0, RZ ;  /* 0x8000000003047210 */ /* 0x000fe20007ffe0ff */
[----:B---3--:R-:W-:-:S03]  /*0950*/  IMAD.MOV.U32 R11, RZ, RZ, R3 ;  /* 0x000000ffff0b7224 */ /* 0x008fc600078e0003 */
[----:B------:R-:W-:-:S07]  /*0960*/  ISETP.GT.U32.AND P0, PT, R4, -0x4, PT ;  /* 0xfffffffc0400780c */ /* 0x000fce0003f04070 */
[----:B------:R-:W-:Y:S06]  /*0970*/  @!P1 BRA `(.L_x_15) ;  /* 0x0000000000309947 */ /* 0x000fec0003800000 */
[----:B------:R-:W3:Y:S01]  /*0980*/  LDC.64 R6, c[0x0][0x380] ;  /* 0x0000e000ff067b82 */ /* 0x000ee20000000a00 */
[----:B------:R-:W-:Y:S01]  /*0990*/  IADD3 R10, PT, PT, -R2, RZ, RZ ;  /* 0x000000ff020a7210 */ /* 0x000fe20007ffe1ff */
[----:B------:R-:W-:-:S06]  /*09a0*/  IMAD.MOV.U32 R11, RZ, RZ, R3 ;  /* 0x000000ffff0b7224 */ /* 0x000fcc00078e0003 */
[----:B------:R-:W4:Y:S02]  /*09b0*/  LDC.64 R8, c[0x0][0x388] ;  /* 0x0000e200ff087b82 */ /* 0x000f240000000a00 */
.L_x_16:
[----:B---34-:R-:W-:-:S06]  /*09c0*/  IMAD.WIDE R4, R11, 0x4, R8 ;  /* 0x000000040b047825 */ /* 0x018fcc00078e0208 */
[----:B------:R-:W4:Y:S01]  /*09d0*/  LDG.E R5, desc[UR6][R4.64] ;  /* 0x0000000604057981 */ /* 0x000f22000c1e1900 */
[----:B---3--:R-:W-:Y:S01]  /*09e0*/  IMAD.WIDE R2, R11, 0x4, R6 ;  /* 0x000000040b027825 */ /* 0x008fe200078e0206 */
[----:B------:R-:W-:-:S03]  /*09f0*/  IADD3 R10, PT, PT, R10, 0x1, RZ ;  /* 0x000000010a0a7810 */ /* 0x000fc60007ffe0ff */
[----:B------:R-:W-:Y:S01]  /*0a00*/  VIADD R11, R11, 0x1 ;  /* 0x000000010b0b7836 */ /* 0x000fe20000000000 */
[----:B------:R-:W-:Y:S01]  /*0a10*/  ISETP.NE.AND P1, PT, R10, RZ, PT ;  /* 0x000000ff0a00720c */ /* 0x000fe20003f25270 */
[----:B----4-:R3:W-:-:S12]  /*0a20*/  STG.E desc[UR6][R2.64], R5 ;  /* 0x0000000502007986 */ /* 0x0107d8000c101906 */
[----:B------:R-:W-:Y:S05]  /*0a30*/  @P1 BRA `(.L_x_16) ;  /* 0xfffffffc00e01947 */ /* 0x000fea000383ffff */
.L_x_15:
[----:B------:R-:W-:Y:S05]  /*0a40*/  BSYNC.RECONVERGENT B0 ;  /* 0x0000000000007941 */ /* 0x000fea0003800200 */
.L_x_14:
[----:B------:R-:W-:Y:S05]  /*0a50*/  @P0 EXIT ;  /* 0x000000000000094d */ /* 0x000fea0003800000 */
[----:B------:R-:W4:Y:S01]  /*0a60*/  LDCU.128 UR8, c[0x0][0x380] ;  /* 0x00007000ff0877ac */ /* 0x000f220008000c00 */
[----:B------:R-:W-:Y:S01]  /*0a70*/  IADD3 R0, PT, PT, -R0, R11, RZ ;  /* 0x0000000b00007210 */ /* 0x000fe20007ffe1ff */
[----:B----4-:R-:W-:Y:S02]  /*0a80*/  UIADD3 UR4, UP0, UPT, UR10, 0x8, URZ ;  /* 0x000000080a047890 */ /* 0x010fe4000ff1e0ff */
[----:B------:R-:W-:Y:S02]  /*0a90*/  UIADD3 UR8, UP1, UPT, UR8, 0x8, URZ ;  /* 0x0000000808087890 */ /* 0x000fe4000ff3e0ff */
[----:B------:R-:W-:Y:S02]  /*0aa0*/  UIADD3.X UR5, UPT, UPT, URZ, UR11, URZ, UP0, !UPT ;  /* 0x0000000bff057290 */ /* 0x000fe400087fe4ff */
[----:B------:R-:W-:-:S12]  /*0ab0*/  UIADD3.X UR9, UPT, UPT, URZ, UR9, URZ, UP1, !UPT ;  /* 0x00000009ff097290 */ /* 0x000fd80008ffe4ff */
.L_x_17:
[----:B---3--:R-:W-:Y:S01]  /*0ac0*/  MOV R3, UR5 ;  /* 0x0000000500037c02 */ /* 0x008fe20008000f00 */
[----:B------:R-:W-:-:S04]  /*0ad0*/  IMAD.U32 R2, RZ, RZ, UR4 ;  /* 0x00000004ff027e24 */ /* 0x000fc8000f8e00ff */
[----:B------:R-:W-:-:S05]  /*0ae0*/  IMAD.WIDE R2, R11, 0x4, R2 ;  /* 0x000000040b027825 */ /* 0x000fca00078e0202 */
[----:B----4-:R-:W3:Y:S01]  /*0af0*/  LDG.E R7, desc[UR6][R2.64+-0x8] ;  /* 0xfffff80602077981 */ /* 0x010ee2000c1e1900 */
[----:B------:R-:W-:Y:S01]  /*0b00*/  MOV R5, UR9 ;  /* 0x0000000900057c02 */ /* 0x000fe20008000f00 */
[----:B------:R-:W-:-:S04]  /*0b10*/  IMAD.U32 R4, RZ, RZ, UR8 ;  /* 0x00000008ff047e24 */ /* 0x000fc8000f8e00ff */
[----:B------:R-:W-:-:S05]  /*0b20*/  IMAD.WIDE R4, R11, 0x4, R4 ;  /* 0x000000040b047825 */ /* 0x000fca00078e0204 */
[----:B---3--:R4:W-:Y:S04]  /*0b30*/  STG.E desc[UR6][R4.64+-0x8], R7 ;  /* 0xfffff80704007986 */ /* 0x0089e8000c101906 */
[----:B------:R-:W3:Y:S04]  /*0b40*/  LDG.E R9, desc[UR6][R2.64+-0x4] ;  /* 0xfffffc0602097981 */ /* 0x000ee8000c1e1900 */
[----:B---3--:R4:W-:Y:S04]  /*0b50*/  STG.E desc[UR6][R4.64+-0x4], R9 ;  /* 0xfffffc0904007986 */ /* 0x0089e8000c101906 */
[----:B0-2---:R-:W2:Y:S04]  /*0b60*/  LDG.E R13, desc[UR6][R2.64] ;  /* 0x00000006020d7981 */ /* 0x005ea8000c1e1900 */
[----:B--2---:R4:W-:Y:S04]  /*0b70*/  STG.E desc[UR6][R4.64], R13 ;  /* 0x0000000d04007986 */ /* 0x0049e8000c101906 */
[----:B-1----:R-:W2:Y:S01]  /*0b80*/  LDG.E R15, desc[UR6][R2.64+0x4] ;  /* 0x00000406020f7981 */ /* 0x002ea2000c1e1900 */
[----:B------:R-:W-:Y:S01]  /*0b90*/  VIADD R0, R0, 0x4 ;  /* 0x0000000400007836 */ /* 0x000fe20000000000 */
[----:B------:R-:W-:-:S04]  /*0ba0*/  IADD3 R11, PT, PT, R11, 0x4, RZ ;  /* 0x000000040b0b7810 */ /* 0x000fc80007ffe0ff */
[----:B------:R-:W-:Y:S01]  /*0bb0*/  ISETP.NE.AND P0, PT, R0, RZ, PT ;  /* 0x000000ff0000720c */ /* 0x000fe20003f05270 */
[----:B--2---:R4:W-:-:S12]  /*0bc0*/  STG.E desc[UR6][R4.64+0x4], R15 ;  /* 0x0000040f04007986 */ /* 0x0049d8000c101906 */
[----:B------:R-:W-:Y:S05]  /*0bd0*/  @P0 BRA `(.L_x_17) ;  /* 0xfffffffc00b80947 */ /* 0x000fea000383ffff */
[----:B------:R-:W-:Y:S05]  /*0be0*/  EXIT ;  /* 0x000000000000794d */ /* 0x000fea0003800000 */
.L_x_18:
[----:B------:R-:W-:-:S00]  /*0bf0*/  BRA `(.L_x_18) ;  /* 0xfffffffc00fc7947 */ /* 0x000fc0000383ffff */
[----:B------:R-:W-:-:S00]  /*0c00*/  NOP ;  /* 0x0000000000007918 */ /* 0x000fc00000000000 */
[----:B------:R-:W-:-:S00]  /*0c10*/  NOP ;  /* 0x0000000000007918 */ /* 0x000fc00000000000 */
[----:B------:R-:W-:-:S00]  /*0c20*/  NOP ;  /* 0x0000000000007918 */ /* 0x000fc00000000000 */
[----:B------:R-:W-:-:S00]  /*0c30*/  NOP ;  /* 0x0000000000007918 */ /* 0x000fc00000000000 */
[----:B------:R-:W-:-:S00]  /*0c40*/  NOP ;  /* 0x0000000000007918 */ /* 0x000fc00000000000 */
[----:B------:R-:W-:-:S00]  /*0c50*/  NOP ;  /* 0x0000000000007918 */ /* 0x000fc00000000000 */
[----:B------:R-:W-:-:S00]  /*0c60*/  NOP ;  /* 0x0000000000007918 */ /* 0x000fc00000000000 */
[----:B------:R-:W-:-:S00]  /*0c70*/  NOP ;  /* 0x0000000000007918 */ /* 0x000fc00000000000 */
.L_x_51:


//--------------------- .text._Z16mergeSortInBlockPii --------------------------
	.section	.text._Z16mergeSortInBlockPii,"ax",@progbits
	.align	128
        .global         _Z16mergeSortInBlockPii
        .type           _Z16mergeSortInBlockPii,@function
        .size           _Z16mergeSortInBlockPii,(.L_x_52 - _Z16mergeSortInBlockPii)
        .other          _Z16mergeSortInBlockPii,@"STO_CUDA_ENTRY STV_DEFAULT"
_Z16mergeSortInBlockPii:
.text._Z16mergeSortInBlockPii:
[----:B------:R-:W-:Y:S08]  /*0000*/  LDC R1, c[0x0][0x37c] ;  /* 0x0000df00ff017b82 */ /* 0x000ff00000000800 */
[----:B------:R-:W0:Y:S08]  /*0010*/  S2UR UR4, SR_CTAID.X ;  /* 0x00000000000479c3 */ /* 0x000e300000002500 */
[----:B------:R-:W1:Y:S01]  /*0020*/  LDC R5, c[0x0][0x388] ;  /* 0x0000e200ff057b82 */ /* 0x000e620000000800 */
[----:B0-----:R-:W-:-:S06]  /*0030*/  USHF.L.U32 UR4, UR4, 0xb, URZ ;  /* 0x0000000b04047899 */ /* 0x001fcc00080006ff */
[----:B-1----:R-:W-:-:S13]  /*0040*/  ISETP.LE.AND P0, PT, R5, UR4, PT ;  /* 0x0000000405007c0c */ /* 0x002fda000bf03270 */
[----:B------:R-:W-:Y:S05]  /*0050*/  @P0 EXIT ;  /* 0x000000000000094d */ /* 0x000fea0003800000 */
[----:B------:R-:W0:Y:S01]  /*0060*/  S2R R0, SR_TID.X ;  /* 0x0000000000007919 */ /* 0x000e220000002100 */
[----:B------:R-:W-:Y:S01]  /*0070*/  VIADD R5, R5, -UR4 ;  /* 0x8000000405057c36 */ /* 0x000fe20008000000 */
[----:B------:R-:W1:Y:S01]  /*0080*/  LDCU.64 UR10, c[0x0][0x358] ;  /* 0x00006b00ff0a77ac */ /* 0x000e620008000a00 */
[----:B------:R-:W-:Y:S03]  /*0090*/  BSSY.RECONVERGENT B0, `(.L_x_19) ;  /* 0x0000052000007945 */ /* 0x000fe60003800200 */
[C---:B------:R-:W-:Y:S02]  /*00a0*/  VIMNMX R3, PT, PT, R5.reuse, 0x800, PT ;  /* 0x0000080005037848 */ /* 0x040fe40003fe0100 */
[----:B0-----:R-:W-:-:S13]  /*00b0*/  ISETP.GT.AND P0, PT, R5, R0, PT ;  /* 0x000000000500720c */ /* 0x001fda0003f04270 */
[----:B-1----:R-:W-:Y:S05]  /*00c0*/  @!P0 BRA `(.L_x_20) ;  /* 0x0000000400388947 */ /* 0x002fea0003800000 */
[----:B------:R-:W0:Y:S01]  /*00d0*/  LDC R7, c[0x0][0x360] ;  /* 0x0000d800ff077b82 */ /* 0x000e220000000800 */
[----:B------:R-:W-:Y:S01]  /*00e0*/  BSSY.RECONVERGENT B1, `(.L_x_21) ;  /* 0x000002f000017945 */ /* 0x000fe20003800200 */
[----:B0-----:R-:W0:Y:S01]  /*00f0*/  I2F.U32.RP R6, R7 ;  /* 0x0000000700067306 */ /* 0x001e220000209000 */
[----:B------:R-:W-:Y:S01]  /*0100*/  IMAD.IADD R2, R0, 0x1, R7 ;  /* 0x0000000100027824 */ /* 0x000fe200078e0207 */
[----:B------:R-:W-:-:S04]  /*0110*/  ISETP.NE.U32.AND P2, PT, R7, RZ, PT ;  /* 0x000000ff0700720c */ /* 0x000fc80003f45070 */
[----:B------:R-:W-:Y:S02]  /*0120*/  ISETP.GE.AND P0, PT, R2, R3, PT ;  /* 0x000000030200720c */ /* 0x000fe40003f06270 */
[----:B------:R-:W-:Y:S01]  /*0130*/  VIMNMX R11, PT, PT, R3, R2, !PT ;  /* 0x00000002030b7248 */ /* 0x000fe20007fe0100 */
[----:B0-----:R-:W0:Y:S02]  /*0140*/  MUFU.RCP R6, R6 ;  /* 0x0000000600067308 */ /* 0x001e240000001000 */
[----:B0-----:R-:W-:-:S06]  /*0150*/  VIADD R8, R6, 0xffffffe ;  /* 0x0ffffffe06087836 */ /* 0x001fcc0000000000 */
[----:B------:R0:W1:Y:S02]  /*0160*/  F2I.FTZ.U32.TRUNC.NTZ R9, R8 ;  /* 0x0000000800097305 */ /* 0x000064000021f000 */
[----:B0-----:R-:W-:Y:S02]  /*0170*/  IMAD.MOV.U32 R8, RZ, RZ, RZ ;  /* 0x000000ffff087224 */ /* 0x001fe400078e00ff */
[----:B-1----:R-:W-:-:S04]  /*0180*/  IMAD.MOV R4, RZ, RZ, -R9 ;  /* 0x000000ffff047224 */ /* 0x002fc800078e0a09 */
[----:B------:R-:W-:Y:S01]  /*0190*/  IMAD R13, R4, R7, RZ ;  /* 0x00000007040d7224 */ /* 0x000fe200078e02ff */
[----:B------:R-:W-:-:S03]  /*01a0*/  SEL R4, RZ, 0x1, P0 ;  /* 0x00000001ff047807 */ /* 0x000fc60000000000 */
[----:B------:R-:W-:Y:S01]  /*01b0*/  IMAD.HI.U32 R9, R9, R13, R8 ;  /* 0x0000000d09097227 */ /* 0x000fe200078e0008 */
[----:B------:R-:W-:-:S05]  /*01c0*/  IADD3 R2, PT, PT, R11, -R2, -R4 ;  /* 0x800000020b027210 */ /* 0x000fca0007ffe804 */
[----:B------:R-:W-:-:S04]  /*01d0*/  IMAD.HI.U32 R9, R9, R2, RZ ;  /* 0x0000000209097227 */ /* 0x000fc800078e00ff */
[----:B------:R-:W-:-:S04]  /*01e0*/  IMAD.MOV R6, RZ, RZ, -R9 ;  /* 0x000000ffff067224 */ /* 0x000fc800078e0a09 */
[----:B------:R-:W-:-:S05]  /*01f0*/  IMAD R2, R7, R6, R2 ;  /* 0x0000000607027224 */ /* 0x000fca00078e0202 */
[----:B------:R-:W-:-:S13]  /*0200*/  ISETP.GE.U32.AND P0, PT, R2, R7, PT ;  /* 0x000000070200720c */ /* 0x000fda0003f06070 */
[----:B------:R-:W-:Y:S01]  /*0210*/  @P0 IADD3 R2, PT, PT, R2, -R7, RZ ;  /* 0x8000000702020210 */ /* 0x000fe20007ffe0ff */
[----:B------:R-:W-:-:S03]  /*0220*/  @P0 VIADD R9, R9, 0x1 ;  /* 0x0000000109090836 */ /* 0x000fc60000000000 */
[----:B------:R-:W-:-:S13]  /*0230*/  ISETP.GE.U32.AND P1, PT, R2, R7, PT ;  /* 0x000000070200720c */ /* 0x000fda0003f26070 */
[----:B------:R-:W-:Y:S01]  /*0240*/  @P1 VIADD R9, R9, 0x1 ;  /* 0x0000000109091836 */ /* 0x000fe20000000000 */
[----:B------:R-:W-:-:S05]  /*0250*/  @!P2 LOP3.LUT R9, RZ, R7, RZ, 0x33, !PT ;  /* 0x00000007ff09a212 */ /* 0x000fca00078e33ff */
[----:B------:R-:W-:-:S05]  /*0260*/  IMAD.IADD R4, R4, 0x1, R9 ;  /* 0x0000000104047824 */ /* 0x000fca00078e0209 */
[C---:B------:R-:W-:Y:S02]  /*0270*/  LOP3.LUT R2, R4.reuse, 0x3, RZ, 0xc0, !PT ;  /* 0x0000000304027812 */ /* 0x040fe400078ec0ff */
[----:B------:R-:W-:Y:S02]  /*0280*/  ISETP.GE.U32.AND P1, PT, R4, 0x3, PT ;  /* 0x000000030400780c */ /* 0x000fe40003f26070 */
[----:B------:R-:W-:Y:S01]  /*0290*/  ISETP.NE.AND P0, PT, R2, 0x3, PT ;  /* 0x000000030200780c */ /* 0x000fe20003f05270 */
[----:B------:R-:W-:-:S12]  /*02a0*/  IMAD.MOV.U32 R2, RZ, RZ, R0 ;  /* 0x000000ffff027224 */ /* 0x000fd800078e0000 */
[----:B------:R-:W-:Y:S05]  /*02b0*/  @!P0 BRA `(.L_x_22) ;  /* 0x0000000000448947 */ /* 0x000fea0003800000 */
[----:B------:R-:W0:Y:S01]  /*02c0*/  S2R R13, SR_CgaCtaId ;  /* 0x00000000000d7919 */ /* 0x000e220000008800 */
[----:B------:R-:W1:Y:S01]  /*02d0*/  LDC.64 R8, c[0x0][0x380] ;  /* 0x0000e000ff087b82 */ /* 0x000e620000000a00 */
[----:B------:R-:W-:Y:S01]  /*02e0*/  MOV R2, 0x400 ;  /* 0x0000040000027802 */ /* 0x000fe20000000f00 */
[----:B------:R-:W-:Y:S02]  /*02f0*/  VIADD R4, R4, 0x1 ;  /* 0x0000000104047836 */ /* 0x000fe40000000000 */
[----:B------:R-:W-:-:S03]  /*0300*/  IMAD.MOV.U32 R6, RZ, RZ, RZ ;  /* 0x000000ffff067224 */ /* 0x000fc600078e00ff */
[----:B------:R-:W-:Y:S02]  /*0310*/  LOP3.LUT R17, R4, 0x3, RZ, 0xc0, !PT ;  /* 0x0000000304117812 */ /* 0x000fe400078ec0ff */
[----:B0-----:R-:W-:Y:S02]  /*0320*/  LEA R13, R13, R2, 0x18 ;  /* 0x000000020d0d7211 */ /* 0x001fe400078ec0ff */
[----:B------:R-:W-:-:S07]  /*0330*/  MOV R2, R0 ;  /* 0x0000000000027202 */ /* 0x000fce0000000f00 */
.L_x_23:
[----:B------:R-:W-:-:S04]  /*0340*/  VIADD R11, R2, UR4 ;  /* 0x00000004020b7c36 */ /* 0x000fc80008000000 */
[----:B01----:R-:W-:-:S06]  /*0350*/  IMAD.WIDE R10, R11, 0x4, R8 ;  /* 0x000000040b0a7825 */ /* 0x003fcc00078e0208 */
[----:B------:R-:W2:Y:S01]  /*0360*/  LDG.E R10, desc[UR10][R10.64] ;  /* 0x0000000a0a0a7981 */ /* 0x000ea2000c1e1900 */
[----:B------:R-:W-:Y:S02]  /*0370*/  IMAD R15, R2, 0x4, R13 ;  /* 0x00000004020f7824 */ /* 0x000fe400078e020d */
[----:B------:R-:W-:Y:S02]  /*0380*/  VIADD R6, R6, 0x1 ;  /* 0x0000000106067836 */ /* 0x000fe40000000000 */
[----:B------:R-:W-:-:S03]  /*0390*/  IMAD.IADD R2, R7, 0x1, R2 ;  /* 0x0000000107027824 */ /* 0x000fc600078e0202 */
[----:B------:R-:W-:Y:S01]  /*03a0*/  ISETP.NE.AND P0, PT, R6, R17, PT ;  /* 0x000000110600720c */ /* 0x000fe20003f05270 */
[----:B--2---:R0:W-:-:S12]  /*03b0*/  STS [R15], R10 ;  /* 0x0000000a0f007388 */ /* 0x0041d80000000800 */
[----:B------:R-:W-:Y:S05]  /*03c0*/  @P0 BRA `(.L_x_23) ;  /* 0xfffffffc00dc0947 */ /* 0x000fea000383ffff */
.L_x_22:
[----:B------:R-:W-:Y:S05]  /*03d0*/  BSYNC.RECONVERGENT B1 ;  /* 0x0000000000017941 */ /* 0x000fea0003800200 */
.L_x_21:
[----:B------:R-:W-:Y:S05]  /*03e0*/  @!P1 BRA `(.L_x_20) ;  /* 0x0000000000709947 */ /* 0x000fea0003800000 */
[----:B------:R-:W1:Y:S01]  /*03f0*/  S2R R11, SR_CgaCtaId ;  /* 0x00000000000b7919 */ /* 0x000e620000008800 */
[----:B------:R-:W2:Y:S01]  /*0400*/  LDC.64 R8, c[0x0][0x380] ;  /* 0x0000e000ff087b82 */ /* 0x000ea20000000a00 */
[----:B------:R-:W-:Y:S01]  /*0410*/  MOV R4, 0x400 ;  /* 0x0000040000047802 */ /* 0x000fe20000000f00 */
[----:B------:R-:W-:-:S03]  /*0420*/  IMAD.SHL.U32 R17, R7, 0x4, RZ ;  /* 0x0000000407117824 */ /* 0x000fc600078e00ff */
[----:B-1----:R-:W-:-:S07]  /*0430*/  LEA R21, R11, R4, 0x18 ;  /* 0x000000040b157211 */ /* 0x002fce00078ec0ff */
.L_x_24:
[----:B0-----:R-:W-:-:S04]  /*0440*/  VIADD R15, R2, UR4 ;  /* 0x00000004020f7c36 */ /* 0x001fc80008000000 */
[----:B-12---:R-:W-:-:S03]  /*0450*/  IMAD.WIDE R14, R15, 0x4, R8 ;  /* 0x000000040f0e7825 */ /* 0x006fc600078e0208 */
[----:B------:R-:W-:-:S03]  /*0460*/  IADD3 R6, P0, PT, R14, R17, RZ ;  /* 0x000000110e067210 */ /* 0x000fc60007f1e0ff */
[----:B------:R-:W2:Y:S01]  /*0470*/  LDG.E R14, desc[UR10][R14.64] ;  /* 0x0000000a0e0e7981 */ /* 0x000ea2000c1e1900 */
[----:B------:R-:W-:Y:S02]  /*0480*/  IADD3.X R7, PT, PT, RZ, R15, RZ, P0, !PT ;  /* 0x0000000fff077210 */ /* 0x000fe400007fe4ff */
[----:B------:R-:W-:-:S03]  /*0490*/  IADD3 R10, P0, PT, R17, R6, RZ ;  /* 0x00000006110a7210 */ /* 0x000fc60007f1e0ff */
[----:B------:R-:W3:Y:S02]  /*04a0*/  LDG.E R6, desc[UR10][R6.64] ;  /* 0x0000000a06067981 */ /* 0x000ee4000c1e1900 */
[----:B------:R-:W-:Y:S01]  /*04b0*/  IMAD.X R11, RZ, RZ, R7, P0 ;  /* 0x000000ffff0b7224 */ /* 0x000fe200000e0607 */
[----:B------:R-:W-:-:S04]  /*04c0*/  IADD3 R12, P0, PT, R17, R10, RZ ;  /* 0x0000000a110c7210 */ /* 0x000fc80007f1e0ff */
[----:B------:R-:W4:Y:S01]  /*04d0*/  LDG.E R10, desc[UR10][R10.64] ;  /* 0x0000000a0a0a7981 */ /* 0x000f22000c1e1900 */
[----:B------:R-:W-:-:S05]  /*04e0*/  IMAD.X R13, RZ, RZ, R11, P0 ;  /* 0x000000ffff0d7224 */ /* 0x000fca00000e060b */
[----:B------:R-:W5:Y:S01]  /*04f0*/  LDG.E R12, desc[UR10][R12.64] ;  /* 0x0000000a0c0c7981 */ /* 0x000f62000c1e1900 */
[----:B------:R-:W-:-:S04]  /*0500*/  IMAD R18, R2, 0x4, R21 ;  /* 0x0000000402127824 */ /* 0x000fc800078e0215 */
[----:B------:R-:W-:-:S04]  /*0510*/  IMAD.IADD R4, R18, 0x1, R17 ;  /* 0x0000000112047824 */ /* 0x000fc800078e0211 */
[----:B------:R-:W-:-:S04]  /*0520*/  IMAD.IADD R16, R17, 0x1, R4 ;  /* 0x0000000111107824 */ /* 0x000fc800078e0204 */
[C---:B------:R-:W-:Y:S01]  /*0530*/  IMAD.IADD R19, R17.reuse, 0x1, R16 ;  /* 0x0000000111137824 */ /* 0x040fe200078e0210 */
[----:B------:R-:W-:-:S04]  /*0540*/  IADD3 R2, PT, PT, R17, R2, RZ ;  /* 0x0000000211027210 */ /* 0x000fc80007ffe0ff */
[----:B------:R-:W-:Y:S01]  /*0550*/  ISETP.GE.AND P0, PT, R2, R3, PT ;  /* 0x000000030200720c */ /* 0x000fe20003f06270 */
[----:B--2---:R1:W-:Y:S04]  /*0560*/  STS [R18], R14 ;  /* 0x0000000e12007388 */ /* 0x0043e80000000800 */
[----:B---3--:R1:W-:Y:S04]  /*0570*/  STS [R4], R6 ;  /* 0x0000000604007388 */ /* 0x0083e80000000800 */
[----:B----4-:R1:W-:Y:S04]  /*0580*/  STS [R16], R10 ;  /* 0x0000000a10007388 */ /* 0x0103e80000000800 */
[----:B-----5:R1:W-:Y:S01]  /*0590*/  STS [R19], R12 ;  /* 0x0000000c13007388 */ /* 0x0203e20000000800 */
[----:B------:R-:W-:Y:S05]  /*05a0*/  @!P0 BRA `(.L_x_24) ;  /* 0xfffffffc00a48947 */ /* 0x000fea000383ffff */
.L_x_20:
[----:B------:R-:W-:Y:S05]  /*05b0*/  BSYNC.RECONVERGENT B0 ;  /* 0x0000000000007941 */ /* 0x000fea0003800200 */
.L_x_19:
[----:B------:R-:W2:Y:S08]  /*05c0*/  S2UR UR7, SR_CgaCtaId ;  /* 0x00000000000779c3 */ /* 0x000eb00000008800 */
[----:B------:R-:W-:Y:S01]  /*05d0*/  BAR.SYNC.DEFER_BLOCKING 0x0 ;  /* 0x0000000000007b1d */ /* 0x000fe20000010000 */
[----:B------:R-:W-:-:S05]  /*05e0*/  ISETP.GE.AND P0, PT, R5, 0x2, PT ;  /* 0x000000020500780c */ /* 0x000fca0003f06270 */
[----:B------:R-:W-:Y:S02]  /*05f0*/  UMOV UR6, 0x400 ;  /* 0x0000040000067882 */ /* 0x000fe40000000000 */
[----:B--2---:R-:W-:-:S07]  /*0600*/  ULEA UR8, UR7, UR6, 0x18 ;  /* 0x0000000607087291 */ /* 0x004fce000f8ec0ff */
[----:B------:R-:W-:Y:S01]  /*0610*/  UMOV UR5, UR8 ;  /* 0x0000000800057c82 */ /* 0x000fe20008000000 */
[----:B------:R-:W-:Y:S05]  /*0620*/  @!P0 BRA `(.L_x_25) ;  /* 0x0000000c00e08947 */ /* 0x000fea0003800000 */
[----:B------:R-:W-:Y:S01]  /*0630*/  UIADD3 UR5, UPT, UPT, UR6, 0x2000, URZ ;  /* 0x0000200006057890 */ /* 0x000fe2000fffe0ff */
[----:B------:R-:W-:Y:S02]  /*0640*/  VIADD R7, R3, 0xffffffff ;  /* 0xffffffff03077836 */ /* 0x000fe40000000000 */
[----:B------:R-:W-:Y:S01]  /*0650*/  IMAD.MOV.U32 R2, RZ, RZ, 0x2 ;  /* 0x00000002ff027424 */ /* 0x000fe200078e00ff */
[----:B------:R-:W-:-:S03]  /*0660*/  ULEA UR6, UR7, UR5, 0x18 ;  /* 0x0000000507067291 */ /* 0x000fc6000f8ec0ff */
[----:B------:R-:W-:-:S09]  /*0670*/  UMOV UR5, UR8 ;  /* 0x0000000800057c82 */ /* 0x000fd20008000000 */
.L_x_45:
[-C--:B------:R-:W-:Y:S01]  /*0680*/  IABS R13, R2.reuse ;  /* 0x00000002000d7213 */ /* 0x080fe20000000000 */
[----:B---34-:R-:W-:Y:S01]  /*0690*/  IMAD.IADD R11, R7, 0x1, R2 ;  /* 0x00000001070b7824 */ /* 0x018fe200078e0202 */
[----:B012---:R-:W-:Y:S01]  /*06a0*/  IABS R10, R2 ;  /* 0x00000002000a7213 */ /* 0x007fe20000000000 */
[----:B------:R-:W-:Y:S01]  /*06b0*/  UMOV UR7, UR5 ;  /* 0x0000000500077c82 */ /* 0x000fe20008000000 */
[----:B------:R-:W0:Y:S01]  /*06c0*/  I2F.RP R4, R13 ;  /* 0x0000000d00047306 */ /* 0x000e220000209400 */
[----:B------:R-:W-:Y:S01]  /*06d0*/  UMOV UR5, UR6 ;  /* 0x0000000600057c82 */ /* 0x000fe20008000000 */
[----:B------:R-:W-:Y:S06]  /*06e0*/  BSSY.RECONVERGENT B0, `(.L_x_26) ;  /* 0x00000e6000007945 */ /* 0x000fec0003800200 */
[----:B0-----:R-:W0:Y:S02]  /*06f0*/  MUFU.RCP R4, R4 ;  /* 0x0000000400047308 */ /* 0x001e240000001000 */
[----:B0-----:R-:W-:Y:S01]  /*0700*/  VIADD R8, R4, 0xffffffe ;  /* 0x0ffffffe04087836 */ /* 0x001fe20000000000 */
[----:B------:R-:W-:-:S02]  /*0710*/  IABS R4, R11 ;  /* 0x0000000b00047213 */ /* 0x000fc40000000000 */
[----:B------:R-:W-:-:S03]  /*0720*/  LOP3.LUT R11, R11, R2, RZ, 0x3c, !PT ;  /* 0x000000020b0b7212 */ /* 0x000fc600078e3cff */
[----:B------:R0:W1:Y:S01]  /*0730*/  F2I.FTZ.U32.TRUNC.NTZ R9, R8 ;  /* 0x0000000800097305 */ /* 0x000062000021f000 */
[----:B------:R-:W-:Y:S01]  /*0740*/  ISETP.GE.AND P1, PT, R11, RZ, PT ;  /* 0x000000ff0b00720c */ /* 0x000fe20003f26270 */
[----:B0-----:R-:W-:Y:S02]  /*0750*/  HFMA2 R8, -RZ, RZ, 0, 0 ;  /* 0x00000000ff087431 */ /* 0x001fe400000001ff */
[----:B-1----:R-:W-:-:S04]  /*0760*/  IMAD.MOV R6, RZ, RZ, -R9 ;  /* 0x000000ffff067224 */ /* 0x002fc800078e0a09 */
[----:B------:R-:W-:Y:S02]  /*0770*/  IMAD R15, R6, R13, RZ ;  /* 0x0000000d060f7224 */ /* 0x000fe400078e02ff */
[----:B------:R-:W-:Y:S02]  /*0780*/  IMAD.MOV R6, RZ, RZ, -R10 ;  /* 0x000000ffff067224 */ /* 0x000fe400078e0a0a */
[----:B------:R-:W-:-:S06]  /*0790*/  IMAD.HI.U32 R9, R9, R15, R8 ;  /* 0x0000000f09097227 */ /* 0x000fcc00078e0008 */
[----:B------:R-:W-:-:S04]  /*07a0*/  IMAD.HI.U32 R9, R9, R4, RZ ;  /* 0x0000000409097227 */ /* 0x000fc800078e00ff */
[----:B------:R-:W-:-:S05]  /*07b0*/  IMAD R4, R9, R6, R4 ;  /* 0x0000000609047224 */ /* 0x000fca00078e0204 */
[----:B------:R-:W-:-:S13]  /*07c0*/  ISETP.GT.U32.AND P2, PT, R13, R4, PT ;  /* 0x000000040d00720c */ /* 0x000fda0003f44070 */
[----:B------:R-:W-:Y:S02]  /*07d0*/  @!P2 IMAD.IADD R4, R4, 0x1, -R13 ;  /* 0x000000010404a824 */ /* 0x000fe400078e0a0d */
[----:B------:R-:W-:Y:S01]  /*07e0*/  @!P2 VIADD R9, R9, 0x1 ;  /* 0x000000010909a836 */ /* 0x000fe20000000000 */
[----:B------:R-:W-:Y:S02]  /*07f0*/  ISETP.NE.AND P2, PT, R2, RZ, PT ;  /* 0x000000ff0200720c */ /* 0x000fe40003f45270 */
[----:B------:R-:W-:-:S13]  /*0800*/  ISETP.GE.U32.AND P0, PT, R4, R13, PT ;  /* 0x0000000d0400720c */ /* 0x000fda0003f06070 */
[----:B------:R-:W-:-:S04]  /*0810*/  @P0 VIADD R9, R9, 0x1 ;  /* 0x0000000109090836 */ /* 0x000fc80000000000 */
[----:B------:R-:W-:Y:S01]  /*0820*/  @!P1 IMAD.MOV R9, RZ, RZ, -R9 ;  /* 0x000000ffff099224 */ /* 0x000fe200078e0a09 */
[----:B------:R-:W-:-:S04]  /*0830*/  @!P2 LOP3.LUT R9, RZ, R2, RZ, 0x33, !PT ;  /* 0x00000002ff09a212 */ /* 0x000fc800078e33ff */
[----:B------:R-:W-:-:S13]  /*0840*/  ISETP.GE.AND P0, PT, R0, R9, PT ;  /* 0x000000090000720c */ /* 0x000fda0003f06270 */
[----:B------:R-:W-:Y:S05]  /*0850*/  @P0 BRA `(.L_x_27) ;  /* 0x0000000c00380947 */ /* 0x000fea0003800000 */
[----:B------:R-:W-:Y:S01]  /*0860*/  IMAD R11, R0, R2, RZ ;  /* 0x00000002000b7224 */ /* 0x000fe200078e02ff */
[----:B------:R-:W-:Y:S04]  /*0870*/  BSSY.RECONVERGENT B1, `(.L_x_28) ;  /* 0x000001f000017945 */ /* 0x000fe80003800200 */
[CC--:B------:R-:W-:Y:S02]  /*0880*/  LEA.HI.SX32 R4, R2.reuse, R11.reuse, 0x1f ;  /* 0x0000000b02047211 */ /* 0x0c0fe400078ffaff */
[----:B------:R-:W-:Y:S02]  /*0890*/  IADD3 R6, PT, PT, R2, -0x1, R11 ;  /* 0xffffffff02067810 */ /* 0x000fe40007ffe00b */
[----:B------:R-:W-:Y:S01]  /*08a0*/  MOV R13, R11 ;  /* 0x0000000b000d7202 */ /* 0x000fe20000000f00 */
[----:B------:R-:W-:Y:S01]  /*08b0*/  VIADD R4, R4, 0xffffffff ;  /* 0xffffffff04047836 */ /* 0x000fe20000000000 */
[----:B------:R-:W-:-:S04]  /*08c0*/  VIMNMX R9, PT, PT, R7, R6, PT ;  /* 0x0000000607097248 */ /* 0x000fc80003fe0100 */
[----:B------:R-:W-:Y:S02]  /*08d0*/  ISETP.GE.AND P0, PT, R4, R9, PT ;  /* 0x000000090400720c */ /* 0x000fe40003f06270 */
[----:B------:R-:W-:-:S04]  /*08e0*/  VIMNMX R8, PT, PT, R7, R4, PT ;  /* 0x0000000407087248 */ /* 0x000fc80003fe0100 */
[----:B------:R-:W-:Y:S01]  /*08f0*/  ISETP.GT.OR P0, PT, R11, R8, P0 ;  /* 0x000000080b00720c */ /* 0x000fe20000704670 */
[----:B------:R-:W-:-:S04]  /*0900*/  VIADD R16, R8, 0x1 ;  /* 0x0000000108107836 */ /* 0x000fc80000000000 */
[----:B------:R-:W-:-:S08]  /*0910*/  IMAD.MOV.U32 R4, RZ, RZ, R16 ;  /* 0x000000ffff047224 */ /* 0x000fd000078e0010 */
[----:B------:R-:W-:Y:S05]  /*0920*/  @P0 BRA `(.L_x_29) ;  /* 0x00000000004c0947 */ /* 0x000fea0003800000 */
.L_x_30:
[----:B------:R-:W-:Y:S01]  /*0930*/  LEA R6, R13, UR7, 0x2 ;  /* 0x000000070d067c11 */ /* 0x000fe2000f8e10ff */
[C---:B------:R-:W-:Y:S01]  /*0940*/  VIADD R12, R4.reuse, 0x1 ;  /* 0x00000001040c7836 */ /* 0x040fe20000000000 */
[----:B------:R-:W-:Y:S02]  /*0950*/  LEA R10, R4, UR7, 0x2 ;  /* 0x00000007040a7c11 */ /* 0x000fe4000f8e10ff */
[C---:B------:R-:W-:Y:S01]  /*0960*/  LEA R17, R11.reuse, UR5, 0x2 ;  /* 0x000000050b117c11 */ /* 0x040fe2000f8e10ff */
[----:B------:R-:W-:Y:S01]  /*0970*/  VIADD R11, R11, 0x1 ;  /* 0x000000010b0b7836 */ /* 0x000fe20000000000 */
[----:B------:R-:W-:Y:S04]  /*0980*/  LDS R6, [R6] ;  /* 0x0000000006067984 */ /* 0x000fe80000000800 */
[----:B------:R-:W0:Y:S02]  /*0990*/  LDS R15, [R10] ;  /* 0x000000000a0f7984 */ /* 0x000e240000000800 */
[----:B0-----:R-:W-:-:S02]  /*09a0*/  ISETP.GT.AND P0, PT, R6, R15, PT ;  /* 0x0000000f0600720c */ /* 0x001fc40003f04270 */
[CC--:B------:R-:W-:Y:S02]  /*09b0*/  ISETP.GT.AND P1, PT, R6.reuse, R15.reuse, PT ;  /* 0x0000000f0600720c */ /* 0x0c0fe40003f24270 */
[----:B------:R-:W-:Y:S01]  /*09c0*/  VIMNMX R14, PT, PT, R6, R15, PT ;  /* 0x0000000f060e7248 */ /* 0x000fe20003fe0100 */
[----:B------:R-:W-:-:S04]  /*09d0*/  VIADD R15, R13, 0x1 ;  /* 0x000000010d0f7836 */ /* 0x000fc80000000000 */
[----:B------:R0:W-:Y:S04]  /*09e0*/  STS [R17], R14 ;  /* 0x0000000e11007388 */ /* 0x0001e80000000800 */
[----:B------:R-:W-:Y:S02]  /*09f0*/  @!P0 IMAD.MOV R12, RZ, RZ, R4 ;  /* 0x000000ffff0c8224 */ /* 0x000fe400078e0204 */
[----:B------:R-:W-:Y:S02]  /*0a00*/  @P1 IMAD.MOV R15, RZ, RZ, R13 ;  /* 0x000000ffff0f1224 */ /* 0x000fe400078e020d */
[----:B------:R-:W-:Y:S01]  /*0a10*/  IMAD.MOV.U32 R4, RZ, RZ, R12 ;  /* 0x000000ffff047224 */ /* 0x000fe200078e000c */
[----:B------:R-:W-:Y:S02]  /*0a20*/  ISETP.GT.AND P0, PT, R12, R9, PT ;  /* 0x000000090c00720c */ /* 0x000fe40003f04270 */
[----:B------:R-:W-:-:S02]  /*0a30*/  ISETP.LE.AND P1, PT, R15, R8, PT ;  /* 0x000000080f00720c */ /* 0x000fc40003f23270 */
[----:B------:R-:W-:-:S11]  /*0a40*/  MOV R13, R15 ;  /* 0x0000000f000d7202 */ /* 0x000fd60000000f00 */
[----:B0-----:R-:W-:Y:S05]  /*0a50*/  @!P0 BRA P1, `(.L_x_30) ;  /* 0xfffffffc00b48947 */ /* 0x001fea000083ffff */
.L_x_29:
[----:B------:R-:W-:Y:S05]  /*0a60*/  BSYNC.RECONVERGENT B1 ;  /* 0x0000000000017941 */ /* 0x000fea0003800200 */
.L_x_28:
[----:B------:R-:W-:Y:S01]  /*0a70*/  ISETP.GE.AND P0, PT, R8, R13, PT ;  /* 0x0000000d0800720c */ /* 0x000fe20003f06270 */
[----:B------:R-:W-:Y:S01]  /*0a80*/  BSSY.RECONVERGENT B1, `(.L_x_31) ;  /* 0x000007f000017945 */ /* 0x000fe20003800200 */
[----:B------:R-:W-:-:S11]  /*0a90*/  IMAD.MOV.U32 R6, RZ, RZ, R11 ;  /* 0x000000ffff067224 */ /* 0x000fd600078e000b */
[----:B------:R-:W-:Y:S05]  /*0aa0*/  @!P0 BRA `(.L_x_32) ;  /* 0x0000000400f08947 */ /* 0x000fea0003800000 */
[--C-:B------:R-:W-:Y:S01]  /*0ab0*/  IMAD.IADD R6, R16, 0x1, -R13.reuse ;  /* 0x0000000110067824 */ /* 0x100fe200078e0a0d */
[----:B------:R-:W-:Y:S01]  /*0ac0*/  BSSY.RECONVERGENT B2, `(.L_x_33) ;  /* 0x0000018000027945 */ /* 0x000fe20003800200 */
[----:B------:R-:W-:Y:S01]  /*0ad0*/  IMAD.IADD R10, R8, 0x1, -R13 ;  /* 0x00000001080a7824 */ /* 0x000fe200078e0a0d */
[----:B------:R-:W-:Y:S02]  /*0ae0*/  MOV R15, R13 ;  /* 0x0000000d000f7202 */ /* 0x000fe40000000f00 */
[----:B------:R-:W-:Y:S01]  /*0af0*/  LOP3.LUT P1, R12, R6, 0x3, RZ, 0xc0, !PT ;  /* 0x00000003060c7812 */ /* 0x000fe2000782c0ff */
[----:B------:R-:W-:Y:S01]  /*0b00*/  IMAD.MOV.U32 R6, RZ, RZ, R11 ;  /* 0x000000ffff067224 */ /* 0x000fe200078e000b */
[----:B------:R-:W-:-:S11]  /*0b10*/  ISETP.GE.U32.AND P0, PT, R10, 0x3, PT ;  /* 0x000000030a00780c */ /* 0x000fd60003f06070 */
[----:B------:R-:W-:Y:S05]  /*0b20*/  @!P1 BRA `(.L_x_34) ;  /* 0x0000000000449947 */ /* 0x000fea0003800000 */
[C---:B------:R-:W-:Y:S01]  /*0b30*/  LEA R14, R13.reuse, UR7, 0x2 ;  /* 0x000000070d0e7c11 */ /* 0x040fe2000f8e10ff */
[----:B------:R-:W-:Y:S01]  /*0b40*/  VIADD R15, R13, 0x1 ;  /* 0x000000010d0f7836 */ /* 0x000fe20000000000 */
[C---:B------:R-:W-:Y:S01]  /*0b50*/  LEA R17, R11.reuse, UR5, 0x2 ;  /* 0x000000050b117c11 */ /* 0x040fe2000f8e10ff */
[----:B------:R-:W-:Y:S01]  /*0b60*/  VIADD R6, R11, 0x1 ;  /* 0x000000010b067836 */ /* 0x000fe20000000000 */
[----:B------:R-:W-:Y:S01]  /*0b70*/  ISETP.NE.AND P1, PT, R12, 0x1, PT ;  /* 0x000000010c00780c */ /* 0x000fe20003f25270 */
[----:B------:R-:W0:Y:S04]  /*0b80*/  LDS R10, [R14] ;  /* 0x000000000e0a7984 */ /* 0x000e280000000800 */
[----:B0-----:R0:W-:Y:S08]  /*0b90*/  STS [R17], R10 ;  /* 0x0000000a11007388 */ /* 0x0011f00000000800 */
[----:B------:R-:W-:Y:S05]  /*0ba0*/  @!P1 BRA `(.L_x_34) ;  /* 0x0000000000249947 */ /* 0x000fea0003800000 */
[----:B0-----:R-:W0:Y:S01]  /*0bb0*/  LDS R10, [R14+0x4] ;  /* 0x000004000e0a7984 */ /* 0x001e220000000800 */
[----:B------:R-:W-:Y:S01]  /*0bc0*/  ISETP.NE.AND P1, PT, R12, 0x2, PT ;  /* 0x000000020c00780c */ /* 0x000fe20003f25270 */
[----:B------:R-:W-:Y:S02]  /*0bd0*/  VIADD R6, R11, 0x2 ;  /* 0x000000020b067836 */ /* 0x000fe40000000000 */
[----:B------:R-:W-:-:S10]  /*0be0*/  VIADD R15, R13, 0x2 ;  /* 0x000000020d0f7836 */ /* 0x000fd40000000000 */
[----:B------:R-:W-:Y:S01]  /*0bf0*/  @P1 VIADD R6, R11, 0x3 ;  /* 0x000000030b061836 */ /* 0x000fe20000000000 */
[----:B------:R-:W-:Y:S01]  /*0c00*/  @P1 IADD3 R15, PT, PT, R13, 0x3, RZ ;  /* 0x000000030d0f1810 */ /* 0x000fe20007ffe0ff */
[----:B0-----:R-:W-:Y:S04]  /*0c10*/  STS [R17+0x4], R10 ;  /* 0x0000040a11007388 */ /* 0x001fe80000000800 */
[----:B------:R-:W0:Y:S04]  /*0c20*/  @P1 LDS R12, [R14+0x8] ;  /* 0x000008000e0c1984 */ /* 0x000e280000000800 */
[----:B0-----:R1:W-:Y:S02]  /*0c30*/  @P1 STS [R17+0x8], R12 ;  /* 0x0000080c11001388 */ /* 0x0013e40000000800 */
.L_x_34:
[----:B------:R-:W-:Y:S05]  /*0c40*/  BSYNC.RECONVERGENT B2 ;  /* 0x0000000000027941 */ /* 0x000fea0003800200 */
.L_x_33:
[----:B------:R-:W-:Y:S05]  /*0c50*/  @!P0 BRA `(.L_x_32) ;  /* 0x0000000400848947 */ /* 0x000fea0003800000 */
[C---:B------:R-:W-:Y:S01]  /*0c60*/  IMAD.IADD R8, R15.reuse, 0x1, -R8 ;  /* 0x000000010f087824 */ /* 0x040fe200078e0a08 */
[----:B0-----:R-:W-:Y:S01]  /*0c70*/  LEA R10, R15, UR7, 0x2 ;  /* 0x000000070f0a7c11 */ /* 0x001fe2000f8e10ff */
[----:B------:R-:W-:Y:S01]  /*0c80*/  BSSY.RELIABLE B2, `(.L_x_35) ;  /* 0x0000050000027945 */ /* 0x000fe20003800100 */
[----:B------:R-:W-:Y:S02]  /*0c90*/  LEA R11, R6, UR5, 0x2 ;  /* 0x00000005060b7c11 */ /* 0x000fe4000f8e10ff */
[----:B------:R-:W-:Y:S01]  /*0ca0*/  ISETP.GE.AND P0, PT, R8, 0x1, PT ;  /* 0x000000010800780c */ /* 0x000fe20003f06270 */
[----:B------:R-:W-:Y:S02]  /*0cb0*/  VIADD R10, R10, 0x8 ;  /* 0x000000080a0a7836 */ /* 0x000fe40000000000 */
[----:B------:R-:W-:-:S10]  /*0cc0*/  VIADD R11, R11, 0x8 ;  /* 0x000000080b0b7836 */ /* 0x000fd40000000000 */
[----:B------:R-:W-:Y:S05]  /*0cd0*/  @P0 BRA `(.L_x_36) ;  /* 0x0000000400280947 */ /* 0x000fea0003800000 */
[----:B-1----:R-:W-:Y:S01]  /*0ce0*/  IADD3 R12, PT, PT, -R8, 0x1, RZ ;  /* 0x00000001080c7810 */ /* 0x002fe20007ffe1ff */
[----:B------:R-:W-:Y:S01]  /*0cf0*/  BSSY.RECONVERGENT B3, `(.L_x_37) ;  /* 0x000002b000037945 */ /* 0x000fe20003800200 */
[----:B------:R-:W-:Y:S02]  /*0d00*/  PLOP3.LUT P0, PT, PT, PT, PT, 0x80, 0x8 ;  /* 0x000000000008781c */ /* 0x000fe40003f0f070 */
[----:B------:R-:W-:-:S13]  /*0d10*/  ISETP.GT.AND P1, PT, R12, 0xc, PT ;  /* 0x0000000c0c00780c */ /* 0x000fda0003f24270 */
[----:B------:R-:W-:Y:S05]  /*0d20*/  @!P1 BRA `(.L_x_38) ;  /* 0x00000000009c9947 */ /* 0x000fea0003800000 */
[----:B------:R-:W-:-:S13]  /*0d30*/  PLOP3.LUT P0, PT, PT, PT, PT, 0x8, 0x80 ;  /* 0x000000000080781c */ /* 0x000fda0003f0e170 */
.L_x_39:
[----:B------:R-:W0:Y:S01]  /*0d40*/  LDS R12, [R10+-0x8] ;  /* 0xfffff8000a0c7984 */ /* 0x000e220000000800 */
[----:B------:R-:W-:Y:S02]  /*0d50*/  VIADD R8, R8, 0x10 ;  /* 0x0000001008087836 */ /* 0x000fe40000000000 */
[----:B------:R-:W-:-:S03]  /*0d60*/  VIADD R6, R6, 0x10 ;  /* 0x0000001006067836 */ /* 0x000fc60000000000 */
[----:B------:R-:W-:Y:S01]  /*0d70*/  ISETP.GE.AND P1, PT, R8, -0xb, PT ;  /* 0xfffffff50800780c */ /* 0x000fe20003f26270 */
[----:B0-----:R-:W-:Y:S04]  /*0d80*/  STS [R11+-0x8], R12 ;  /* 0xfffff80c0b007388 */ /* 0x001fe80000000800 */
[----:B------:R-:W0:Y:S04]  /*0d90*/  LDS R14, [R10+-0x4] ;  /* 0xfffffc000a0e7984 */ /* 0x000e280000000800 */
[----:B0-----:R-:W-:Y:S04]  /*0da0*/  STS [R11+-0x4], R14 ;  /* 0xfffffc0e0b007388 */ /* 0x001fe80000000800 */
[----:B------:R-:W0:Y:S04]  /*0db0*/  LDS R16, [R10] ;  /* 0x000000000a107984 */ /* 0x000e280000000800 */
[----:B0-----:R-:W-:Y:S04]  /*0dc0*/  STS [R11], R16 ;  /* 0x000000100b007388 */ /* 0x001fe80000000800 */
[----:B------:R-:W0:Y:S04]  /*0dd0*/  LDS R18, [R10+0x4] ;  /* 0x000004000a127984 */ /* 0x000e280000000800 */
[----:B0-----:R-:W-:Y:S04]  /*0de0*/  STS [R11+0x4], R18 ;  /* 0x000004120b007388 */ /* 0x001fe80000000800 */
        /* <DEDUP_REMOVED lines=22> */
[----:B------:R0:W1:Y:S02]  /*0f50*/  LDS R18, [R10+0x34] ;  /* 0x000034000a127984 */ /* 0x0000640000000800 */
[----:B0-----:R-:W-:-:S02]  /*0f60*/  IADD3 R10, PT, PT, R10, 0x40, RZ ;  /* 0x000000400a0a7810 */ /* 0x001fc40007ffe0ff */
[----:B-1----:R0:W-:Y:S02]  /*0f70*/  STS [R11+0x34], R18 ;  /* 0x000034120b007388 */ /* 0x0021e40000000800 */
[----:B0-----:R-:W-:Y:S01]  /*0f80*/  VIADD R11, R11, 0x40 ;  /* 0x000000400b0b7836 */ /* 0x001fe20000000000 */
[----:B------:R-:W-:Y:S06]  /*0f90*/  @!P1 BRA `(.L_x_39) ;  /* 0xfffffffc00689947 */ /* 0x000fec000383ffff */
.L_x_38:
[----:B------:R-:W-:Y:S05]  /*0fa0*/  BSYNC.RECONVERGENT B3 ;  /* 0x0000000000037941 */ /* 0x000fea0003800200 */
.L_x_37:
[----:B------:R-:W-:Y:S01]  /*0fb0*/  IADD3 R12, PT, PT, -R8, 0x1, RZ ;  /* 0x00000001080c7810 */ /* 0x000fe20007ffe1ff */
[----:B------:R-:W-:Y:S03]  /*0fc0*/  BSSY.RECONVERGENT B3, `(.L_x_40) ;  /* 0x0000018000037945 */ /* 0x000fe60003800200 */
[----:B------:R-:W-:-:S13]  /*0fd0*/  ISETP.GT.AND P1, PT, R12, 0x4, PT ;  /* 0x000000040c00780c */ /* 0x000fda0003f24270 */
[----:B------:R-:W-:Y:S05]  /*0fe0*/  @!P1 BRA `(.L_x_41) ;  /* 0x0000000000549947 */ /* 0x000fea0003800000 */
[----:B------:R-:W0:Y:S01]  /*0ff0*/  LDS R12, [R10+-0x8] ;  /* 0xfffff8000a0c7984 */ /* 0x000e220000000800 */
[----:B------:R-:W-:Y:S01]  /*1000*/  PLOP3.LUT P0, PT, PT, PT, PT, 0x8, 0x80 ;  /* 0x000000000080781c */ /* 0x000fe20003f0e170 */
[----:B------:R-:W-:Y:S02]  /*1010*/  VIADD R6, R6, 0x8 ;  /* 0x0000000806067836 */ /* 0x000fe40000000000 */
[----:B------:R-:W-:Y:S01]  /*1020*/  VIADD R8, R8, 0x8 ;  /* 0x0000000808087836 */ /* 0x000fe20000000000 */
        /* <DEDUP_REMOVED lines=14> */
[----:B0-----:R-:W-:-:S02]  /*1110*/  VIADD R10, R10, 0x20 ;  /* 0x000000200a0a7836 */ /* 0x001fc40000000000 */
[----:B-1----:R0:W-:Y:S02]  /*1120*/  STS [R11+0x14], R14 ;  /* 0x0000140e0b007388 */ /* 0x0021e40000000800 */
[----:B0-----:R-:W-:-:S07]  /*1130*/  VIADD R11, R11, 0x20 ;  /* 0x000000200b0b7836 */ /* 0x001fce0000000000 */
.L_x_41:
[----:B------:R-:W-:Y:S05]  /*1140*/  BSYNC.RECONVERGENT B3 ;  /* 0x0000000000037941 */ /* 0x000fea0003800200 */
.L_x_40:
[----:B------:R-:W-:-:S13]  /*1150*/  ISETP.EQ.AND P1, PT, R8, 0x1, PT ;  /* 0x000000010800780c */ /* 0x000fda0003f22270 */
[----:B------:R-:W-:Y:S05]  /*1160*/  @!P0 BREAK.RELIABLE P1, B2 ;  /* 0x0000000000028942 */ /* 0x000fea0000800100 */
[----:B------:R-:W-:Y:S05]  /*1170*/  @!P0 BRA P1, `(.L_x_32) ;  /* 0x00000000003c8947 */ /* 0x000fea0000800000 */
.L_x_36:
[----:B------:R-:W-:Y:S05]  /*1180*/  BSYNC.RELIABLE B2 ;  /* 0x0000000000027941 */ /* 0x000fea0003800100 */
.L_x_35:
[----:B-1----:R-:W0:Y:S01]  /*1190*/  LDS R12, [R10+-0x8] ;  /* 0xfffff8000a0c7984 */ /* 0x002e220000000800 */
[----:B------:R-:W-:Y:S01]  /*11a0*/  IADD3 R8, PT, PT, R8, 0x4, RZ ;  /* 0x0000000408087810 */ /* 0x000fe20007ffe0ff */
[----:B------:R-:W-:-:S03]  /*11b0*/  VIADD R6, R6, 0x4 ;  /* 0x0000000406067836 */ /* 0x000fc60000000000 */
[----:B------:R-:W-:Y:S01]  /*11c0*/  ISETP.NE.AND P0, PT, R8, 0x1, PT ;  /* 0x000000010800780c */ /* 0x000fe20003f05270 */
[----:B0-----:R-:W-:Y:S04]  /*11d0*/  STS [R11+-0x8], R12 ;  /* 0xfffff80c0b007388 */ /* 0x001fe80000000800 */
[----:B------:R-:W0:Y:S04]  /*11e0*/  LDS R14, [R10+-0x4] ;  /* 0xfffffc000a0e7984 */ /* 0x000e280000000800 */
[----:B0-----:R-:W-:Y:S04]  /*11f0*/  STS [R11+-0x4], R14 ;  /* 0xfffffc0e0b007388 */ /* 0x001fe80000000800 */
[----:B------:R-:W0:Y:S04]  /*1200*/  LDS R16, [R10] ;  /* 0x000000000a107984 */ /* 0x000e280000000800 */
[----:B0-----:R-:W-:Y:S04]  /*1210*/  STS [R11], R16 ;  /* 0x000000100b007388 */ /* 0x001fe80000000800 */
[----:B------:R0:W1:Y:S02]  /*1220*/  LDS R18, [R10+0x4] ;  /* 0x000004000a127984 */ /* 0x0000640000000800 */
[----:B0-----:R-:W-:-:S02]  /*1230*/  VIADD R10, R10, 0x10 ;  /* 0x000000100a0a7836 */ /* 0x001fc40000000000 */
[----:B-1----:R0:W-:Y:S02]  /*1240*/  STS [R11+0x4], R18 ;  /* 0x000004120b007388 */ /* 0x0021e40000000800 */
[----:B0-----:R-:W-:Y:S01]  /*1250*/  VIADD R11, R11, 0x10 ;  /* 0x000000100b0b7836 */ /* 0x001fe20000000000 */
[----:B------:R-:W-:Y:S06]  /*1260*/  @P0 BRA `(.L_x_35) ;  /* 0xfffffffc00c80947 */ /* 0x000fec000383ffff */
.L_x_32:
[----:B------:R-:W-:Y:S05]  /*1270*/  BSYNC.RECONVERGENT B1 ;  /* 0x0000000000017941 */ /* 0x000fea0003800200 */
.L_x_31:
[----:B------:R-:W-:-:S13]  /*1280*/  ISETP.GE.AND P0, PT, R9, R4, PT ;  /* 0x000000040900720c */ /* 0x000fda0003f06270 */
[----:B------:R-:W-:Y:S05]  /*1290*/  @!P0 BRA `(.L_x_27) ;  /* 0x0000000000a88947 */ /* 0x000fea0003800000 */
[C---:B------:R-:W-:Y:S01]  /*12a0*/  VIADD R13, R9.reuse, 0x1 ;  /* 0x00000001090d7836 */ /* 0x040fe20000000000 */
[----:B------:R-:W-:Y:S01]  /*12b0*/  IADD3 R9, PT, PT, R9, -R4, RZ ;  /* 0x8000000409097210 */ /* 0x000fe20007ffe0ff */
[----:B------:R-:W-:Y:S02]  /*12c0*/  BSSY.RECONVERGENT B1, `(.L_x_42) ;  /* 0x0000018000017945 */ /* 0x000fe40003800200 */
[--C-:B------:R-:W-:Y:S01]  /*12d0*/  IMAD.IADD R8, R13, 0x1, -R4.reuse ;  /* 0x000000010d087824 */ /* 0x100fe200078e0a04 */
[----:B------:R-:W-:Y:S01]  /*12e0*/  ISETP.GE.U32.AND P0, PT, R9, 0x3, PT ;  /* 0x000000030900780c */ /* 0x000fe20003f06070 */
[----:B------:R-:W-:-:S03]  /*12f0*/  IMAD.MOV.U32 R9, RZ, RZ, R4 ;  /* 0x000000ffff097224 */ /* 0x000fc600078e0004 */
[----:B------:R-:W-:Y:S01]  /*1300*/  LOP3.LUT P1, R11, R8, 0x3, RZ, 0xc0, !PT ;  /* 0x00000003080b7812 */ /* 0x000fe2000782c0ff */
[----:B------:R-:W-:-:S12]  /*1310*/  IMAD.MOV.U32 R8, RZ, RZ, R6 ;  /* 0x000000ffff087224 */ /* 0x000fd800078e0006 */
[----:B------:R-:W-:Y:S05]  /*1320*/  @!P1 BRA `(.L_x_43) ;  /* 0x0000000000449947 */ /* 0x000fea0003800000 */
[C---:B-1----:R-:W-:Y:S01]  /*1330*/  LEA R12, R4.reuse, UR7, 0x2 ;  /* 0x00000007040c7c11 */ /* 0x042fe2000f8e10ff */
[----:B------:R-:W-:Y:S01]  /*1340*/  VIADD R9, R4, 0x1 ;  /* 0x0000000104097836 */ /* 0x000fe20000000000 */
[C---:B------:R-:W-:Y:S01]  /*1350*/  LEA R15, R6.reuse, UR5, 0x2 ;  /* 0x00000005060f7c11 */ /* 0x040fe2000f8e10ff */
[----:B------:R-:W-:Y:S01]  /*1360*/  VIADD R8, R6, 0x1 ;  /* 0x0000000106087836 */ /* 0x000fe20000000000 */
[----:B------:R-:W-:Y:S01]  /*1370*/  ISETP.NE.AND P1, PT, R11, 0x1, PT ;  /* 0x000000010b00780c */ /* 0x000fe20003f25270 */
[----:B0-----:R-:W0:Y:S04]  /*1380*/  LDS R10, [R12] ;  /* 0x000000000c0a7984 */ /* 0x001e280000000800 */
[----:B0-----:R2:W-:Y:S08]  /*1390*/  STS [R15], R10 ;  /* 0x0000000a0f007388 */ /* 0x0015f00000000800 */
[----:B------:R-:W-:Y:S05]  /*13a0*/  @!P1 BRA `(.L_x_43) ;  /* 0x0000000000249947 */ /* 0x000fea0003800000 */
[----:B--2---:R-:W0:Y:S01]  /*13b0*/  LDS R10, [R12+0x4] ;  /* 0x000004000c0a7984 */ /* 0x004e220000000800 */
[----:B------:R-:W-:Y:S01]  /*13c0*/  ISETP.NE.AND P1, PT, R11, 0x2, PT ;  /* 0x000000020b00780c */ /* 0x000fe20003f25270 */
[----:B------:R-:W-:Y:S01]  /*13d0*/  VIADD R8, R6, 0x2 ;  /* 0x0000000206087836 */ /* 0x000fe20000000000 */
[----:B------:R-:W-:-:S11]  /*13e0*/  IADD3 R9, PT, PT, R4, 0x2, RZ ;  /* 0x0000000204097810 */ /* 0x000fd60007ffe0ff */
[----:B------:R-:W-:Y:S02]  /*13f0*/  @P1 VIADD R8, R6, 0x3 ;  /* 0x0000000306081836 */ /* 0x000fe40000000000 */
[----:B------:R-:W-:Y:S01]  /*1400*/  @P1 VIADD R9, R4, 0x3 ;  /* 0x0000000304091836 */ /* 0x000fe20000000000 */
[----:B0-----:R-:W-:Y:S04]  /*1410*/  STS [R15+0x4], R10 ;  /* 0x0000040a0f007388 */ /* 0x001fe80000000800 */
[----:B------:R-:W0:Y:S04]  /*1420*/  @P1 LDS R11, [R12+0x8] ;  /* 0x000008000c0b1984 */ /* 0x000e280000000800 */
[----:B0-----:R3:W-:Y:S02]  /*1430*/  @P1 STS [R15+0x8], R11 ;  /* 0x0000080b0f001388 */ /* 0x0017e40000000800 */
.L_x_43:
[----:B------:R-:W-:Y:S05]  /*1440*/  BSYNC.RECONVERGENT B1 ;  /* 0x0000000000017941 */ /* 0x000fea0003800200 */
.L_x_42:
[----:B------:R-:W-:Y:S05]  /*1450*/  @!P0 BRA `(.L_x_27) ;  /* 0x0000000000388947 */ /* 0x000fea0003800000 */
.L_x_44:
[C---:B------:R-:W-:Y:S01]  /*1460*/  LEA R4, R9.reuse, UR7, 0x2 ;  /* 0x0000000709047c11 */ /* 0x040fe2000f8e10ff */
[----:B------:R-:W-:Y:S01]  /*1470*/  VIADD R9, R9, 0x4 ;  /* 0x0000000409097836 */ /* 0x000fe20000000000 */
[C---:B---34-:R-:W-:Y:S01]  /*1480*/  LEA R11, R8.reuse, UR5, 0x2 ;  /* 0x00000005080b7c11 */ /* 0x058fe2000f8e10ff */
[----:B------:R-:W-:Y:S02]  /*1490*/  VIADD R8, R8, 0x4 ;  /* 0x0000000408087836 */ /* 0x000fe40000000000 */
[----:B------:R-:W3:Y:S01]  /*14a0*/  LDS R6, [R4] ;  /* 0x0000000004067984 */ /* 0x000ee20000000800 */
[----:B------:R-:W-:-:S03]  /*14b0*/  ISETP.NE.AND P0, PT, R9, R13, PT ;  /* 0x0000000d0900720c */ /* 0x000fc60003f05270 */
[----:B---3--:R-:W-:Y:S04]  /*14c0*/  STS [R11], R6 ;  /* 0x000000060b007388 */ /* 0x008fe80000000800 */
[----:B0-2---:R-:W0:Y:S04]  /*14d0*/  LDS R10, [R4+0x4] ;  /* 0x00000400040a7984 */ /* 0x005e280000000800 */
[----:B0-----:R-:W-:Y:S04]  /*14e0*/  STS [R11+0x4], R10 ;  /* 0x0000040a0b007388 */ /* 0x001fe80000000800 */
[----:B-1----:R-:W0:Y:S04]  /*14f0*/  LDS R12, [R4+0x8] ;  /* 0x00000800040c7984 */ /* 0x002e280000000800 */
[----:B0-----:R-:W-:Y:S04]  /*1500*/  STS [R11+0x8], R12 ;  /* 0x0000080c0b007388 */ /* 0x001fe80000000800 */
[----:B------:R-:W0:Y:S04]  /*1510*/  LDS R14, [R4+0xc] ;  /* 0x00000c00040e7984 */ /* 0x000e280000000800 */
[----:B0-----:R4:W-:Y:S01]  /*1520*/  STS [R11+0xc], R14 ;  /* 0x00000c0e0b007388 */ /* 0x0019e20000000800 */
[----:B------:R-:W-:Y:S05]  /*1530*/  @P0 BRA `(.L_x_44) ;  /* 0xfffffffc00c80947 */ /* 0x000fea000383ffff */
.L_x_27:
[----:B------:R-:W-:Y:S05]  /*1540*/  BSYNC.RECONVERGENT B0 ;  /* 0x0000000000007941 */ /* 0x000fea0003800200 */
.L_x_26:
[----:B------:R-:W-:Y:S05]  /*1550*/  WARPSYNC.ALL ;  /* 0x0000000000007948 */ /* 0x000fea0003800000 */
[----:B------:R-:W-:Y:S01]  /*1560*/  IMAD.SHL.U32 R2, R2, 0x2, RZ ;  /* 0x0000000202027824 */ /* 0x000fe200078e00ff */
[----:B------:R-:W-:Y:S04]  /*1570*/  BAR.SYNC.DEFER_BLOCKING 0x0 ;  /* 0x0000000000007b1d */ /* 0x000fe80000010000 */
[----:B------:R-:W-:-:S02]  /*1580*/  ISETP.GT.AND P0, PT, R2, R3, PT ;  /* 0x000000030200720c */ /* 0x000fc40003f04270 */
[----:B------:R-:W-:-:S11]  /*1590*/  UMOV UR6, UR7 ;  /* 0x0000000700067c82 */ /* 0x000fd60008000000 */
[----:B------:R-:W-:Y:S05]  /*15a0*/  @!P0 BRA `(.L_x_45) ;  /* 0xfffffff000348947 */ /* 0x000fea000383ffff */
.L_x_25:
[----:B------:R-:W-:-:S13]  /*15b0*/  ISETP.GT.AND P0, PT, R5, R0, PT ;  /* 0x000000000500720c */ /* 0x000fda0003f04270 */
[----:B------:R-:W-:Y:S05]  /*15c0*/  @!P0 EXIT ;  /* 0x000000000000894d */ /* 0x000fea0003800000 */
[----:B------:R-:W5:Y:S01]  /*15d0*/  LDCU UR6, c[0x0][0x360] ;  /* 0x00006c00ff0677ac */ /* 0x000f620008000800 */
[----:B------:R-:W-:Y:S01]  /*15e0*/  BSSY.RECONVERGENT B0, `(.L_x_46) ;  /* 0x000002d000007945 */ /* 0x000fe20003800200 */
[----:B-----5:R-:W5:Y:S01]  /*15f0*/  I2F.U32.RP R8, UR6 ;  /* 0x0000000600087d06 */ /* 0x020f620008209000 */
[----:B------:R-:W-:Y:S01]  /*1600*/  VIADD R2, R0, UR6 ;  /* 0x0000000600027c36 */ /* 0x000fe20008000000 */
[----:B------:R-:W-:-:S04]  /*1610*/  ISETP.NE.U32.AND P2, PT, RZ, UR6, PT ;  /* 0x00000006ff007c0c */ /* 0x000fc8000bf45070 */
[----:B------:R-:W-:Y:S02]  /*1620*/  ISETP.GE.AND P0, PT, R2, R3, PT ;  /* 0x000000030200720c */ /* 0x000fe40003f06270 */
[----:B------:R-:W-:Y:S02]  /*1630*/  VIMNMX R7, PT, PT, R3, R2, !PT ;  /* 0x0000000203077248 */ /* 0x000fe40007fe0100 */
[----:B-1----:R-:W-:-:S04]  /*1640*/  SEL R6, RZ, 0x1, P0 ;  /* 0x00000001ff067807 */ /* 0x002fc80000000000 */
[----:B------:R-:W-:Y:S01]  /*1650*/  IADD3 R7, PT, PT, R7, -R2, -R6 ;  /* 0x8000000207077210 */ /* 0x000fe20007ffe806 */
[----:B-----5:R-:W1:Y:S02]  /*1660*/  MUFU.RCP R8, R8 ;  /* 0x0000000800087308 */ /* 0x020e640000001000 */
[----:B-1----:R-:W-:-:S06]  /*1670*/  IADD3 R4, PT, PT, R8, 0xffffffe, RZ ;  /* 0x0ffffffe08047810 */ /* 0x002fcc0007ffe0ff */
[----:B------:R1:W5:Y:S02]  /*1680*/  F2I.FTZ.U32.TRUNC.NTZ R5, R4 ;  /* 0x0000000400057305 */ /* 0x000364000021f000 */
[----:B-1----:R-:W-:Y:S02]  /*1690*/  IMAD.MOV.U32 R4, RZ, RZ, RZ ;  /* 0x000000ffff047224 */ /* 0x002fe400078e00ff */
[----:B-----5:R-:W-:-:S04]  /*16a0*/  IMAD.MOV R9, RZ, RZ, -R5 ;  /* 0x000000ffff097224 */ /* 0x020fc800078e0a05 */
[----:B------:R-:W-:-:S04]  /*16b0*/  IMAD R9, R9, UR6, RZ ;  /* 0x0000000609097c24 */ /* 0x000fc8000f8e02ff */
[----:B------:R-:W-:-:S06]  /*16c0*/  IMAD.HI.U32 R8, R5, R9, R4 ;  /* 0x0000000905087227 */ /* 0x000fcc00078e0004 */
[----:B------:R-:W-:-:S04]  /*16d0*/  IMAD.HI.U32 R5, R8, R7, RZ ;  /* 0x0000000708057227 */ /* 0x000fc800078e00ff */
[----:B------:R-:W-:-:S04]  /*16e0*/  IMAD.MOV R2, RZ, RZ, -R5 ;  /* 0x000000ffff027224 */ /* 0x000fc800078e0a05 */
[----:B------:R-:W-:-:S05]  /*16f0*/  IMAD R7, R2, UR6, R7 ;  /* 0x0000000602077c24 */ /* 0x000fca000f8e0207 */
[----:B------:R-:W-:-:S13]  /*1700*/  ISETP.GE.U32.AND P0, PT, R7, UR6, PT ;  /* 0x0000000607007c0c */ /* 0x000fda000bf06070 */
[----:B------:R-:W-:Y:S01]  /*1710*/  @P0 VIADD R7, R7, -UR6 ;  /* 0x8000000607070c36 */ /* 0x000fe20008000000 */
[----:B------:R-:W-:-:S04]  /*1720*/  @P0 IADD3 R5, PT, PT, R5, 0x1, RZ ;  /* 0x0000000105050810 */ /* 0x000fc80007ffe0ff */
[----:B------:R-:W-:-:S13]  /*1730*/  ISETP.GE.U32.AND P1, PT, R7, UR6, PT ;  /* 0x0000000607007c0c */ /* 0x000fda000bf26070 */
[----:B------:R-:W-:Y:S01]  /*1740*/  @P1 VIADD R5, R5, 0x1 ;  /* 0x0000000105051836 */ /* 0x000fe20000000000 */
[----:B------:R-:W-:-:S05]  /*1750*/  @!P2 LOP3.LUT R5, RZ, UR6, RZ, 0x33, !PT ;  /* 0x00000006ff05ac12 */ /* 0x000fca000f8e33ff */
[----:B------:R-:W-:-:S05]  /*1760*/  IMAD.IADD R2, R6, 0x1, R5 ;  /* 0x0000000106027824 */ /* 0x000fca00078e0205 */
[C---:B------:R-:W-:Y:S02]  /*1770*/  LOP3.LUT R4, R2.reuse, 0x3, RZ, 0xc0, !PT ;  /* 0x0000000302047812 */ /* 0x040fe400078ec0ff */
[----:B------:R-:W-:Y:S02]  /*1780*/  ISETP.GE.U32.AND P1, PT, R2, 0x3, PT ;  /* 0x000000030200780c */ /* 0x000fe40003f26070 */
[----:B------:R-:W-:-:S13]  /*1790*/  ISETP.NE.AND P0, PT, R4, 0x3, PT ;  /* 0x000000030400780c */ /* 0x000fda0003f05270 */
[----:B------:R-:W-:Y:S05]  /*17a0*/  @!P0 BRA `(.L_x_47) ;  /* 0x0000000000408947 */ /* 0x000fea0003800000 */
[----:B------:R-:W1:Y:S01]  /*17b0*/  LDC.64 R6, c[0x0][0x380] ;  /* 0x0000e000ff067b82 */ /* 0x000e620000000a00 */
[----:B------:R-:W-:Y:S02]  /*17c0*/  VIADD R2, R2, 0x1 ;  /* 0x0000000102027836 */ /* 0x000fe40000000000 */
[----:B------:R-:W-:-:S03]  /*17d0*/  VIADD R9, R0, UR4 ;  /* 0x0000000400097c36 */ /* 0x000fc60008000000 */
[----:B------:R-:W-:Y:S02]  /*17e0*/  LOP3.LUT R5, R2, 0x3, RZ, 0xc0, !PT ;  /* 0x0000000302057812 */ /* 0x000fe400078ec0ff */
[----:B------:R-:W-:-:S03]  /*17f0*/  LEA R2, R0, UR5, 0x2 ;  /* 0x0000000500027c11 */ /* 0x000fc6000f8e10ff */
[----:B------:R-:W-:Y:S02]  /*1800*/  IMAD R0, R5, UR6, R0 ;  /* 0x0000000605007c24 */ /* 0x000fe4000f8e0200 */
[----:B------:R-:W-:-:S07]  /*1810*/  IMAD.MOV R8, RZ, RZ, -R5 ;  /* 0x000000ffff087224 */ /* 0x000fce00078e0a05 */
.L_x_48:
[----:B-1-34-:R3:W4:Y:S01]  /*1820*/  LDS R11, [R2] ;  /* 0x00000000020b7984 */ /* 0x01a7220000000800 */
[C---:B-1----:R-:W-:Y:S01]  /*1830*/  IMAD.WIDE R4, R9.reuse, 0x4, R6 ;  /* 0x0000000409047825 */ /* 0x042fe200078e0206 */
[----:B------:R-:W3:Y:S01]  /*1840*/  LDC R13, c[0x0][0x360] ;  /* 0x0000d800ff0d7b82 */ /* 0x000ee20000000800 */
[----:B------:R-:W-:Y:S02]  /*1850*/  IADD3 R8, PT, PT, R8, 0x1, RZ ;  /* 0x0000000108087810 */ /* 0x000fe40007ffe0ff */
[----:B------:R-:W-:Y:S02]  /*1860*/  VIADD R9, R9, UR6 ;  /* 0x0000000609097c36 */ /* 0x000fe40008000000 */
[----:B------:R-:W-:Y:S01]  /*1870*/  ISETP.NE.AND P0, PT, R8, RZ, PT ;  /* 0x000000ff0800720c */ /* 0x000fe20003f05270 */
[----:B---3--:R-:W-:Y:S01]  /*1880*/  IMAD R2, R13, 0x4, R2 ;  /* 0x000000040d027824 */ /* 0x008fe200078e0202 */
[----:B----4-:R1:W-:Y:S11]  /*1890*/  STG.E desc[UR10][R4.64], R11 ;  /* 0x0000000b04007986 */ /* 0x0103f6000c10190a */
[----:B------:R-:W-:Y:S05]  /*18a0*/  @P0 BRA `(.L_x_48) ;  /* 0xfffffffc00dc0947 */ /* 0x000fea000383ffff */
.L_x_47:
[----:B------:R-:W-:Y:S05]  /*18b0*/  BSYNC.RECONVERGENT B0 ;  /* 0x0000000000007941 */ /* 0x000fea0003800200 */
.L_x_46:
[----:B------:R-:W-:Y:S05]  /*18c0*/  @!P1 EXIT ;  /* 0x000000000000994d */ /* 0x000fea0003800000 */
[----:B-1----:R-:W1:Y:S01]  /*18d0*/  LDC.64 R4, c[0x0][0x380] ;  /* 0x0000e000ff047b82 */ /* 0x002e620000000a00 */
[C---:B0-23--:R-:W-:Y:S01]  /*18e0*/  VIADD R15, R0.reuse, UR4 ;  /* 0x00000004000f7c36 */ /* 0x04dfe20008000000 */
[----:B------:R-:W-:Y:S01]  /*18f0*/  LEA R2, R0, UR5, 0x2 ;  /* 0x0000000500027c11 */ /* 0x000fe2000f8e10ff */
[----:B------:R-:W-:-:S12]  /*1900*/  USHF.L.U32 UR6, UR6, 0x2, URZ ;  /* 0x0000000206067899 */ /* 0x000fd800080006ff */
.L_x_49:
[----:B------:R-:W0:Y:S01]  /*1910*/  LDC R25, c[0x0][0x360] ;  /* 0x0000d800ff197b82 */ /* 0x000e220000000800 */
[----:B--2---:R-:W2:Y:S01]  /*1920*/  LDS R17, [R2] ;  /* 0x0000000002117984 */ /* 0x004ea20000000800 */
[----:B-1----:R-:W-:-:S03]  /*1930*/  IMAD.WIDE R6, R15, 0x4, R4 ;  /* 0x000000040f067825 */ /* 0x002fc600078e0204 */
[----:B------:R1:W3:Y:S01]  /*1940*/  LDS R19, [R2+UR6] ;  /* 0x0000000602137984 */ /* 0x0002e20008000800 */
[----:B------:R-:W-:Y:S01]  /*1950*/  VIADD R0, R0, UR6 ;  /* 0x0000000600007c36 */ /* 0x000fe20008000000 */
[----:B------:R-:W-:Y:S01]  /*1960*/  IADD3 R8, P0, PT, R6, UR6, RZ ;  /* 0x0000000606087c10 */ /* 0x000fe2000ff1e0ff */
[----:B------:R-:W-:-:S04]  /*1970*/  VIADD R15, R15, UR6 ;  /* 0x000000060f0f7c36 */ /* 0x000fc80008000000 */
[----:B------:R-:W-:Y:S01]  /*1980*/  IMAD.X R9, RZ, RZ, R7, P0 ;  /* 0x000000ffff097224 */ /* 0x000fe200000e0607 */
[----:B------:R-:W-:-:S04]  /*1990*/  IADD3 R10, P0, PT, R8, UR6, RZ ;  /* 0x00000006080a7c10 */ /* 0x000fc8000ff1e0ff */
[----:B----4-:R-:W-:Y:S02]  /*19a0*/  IADD3.X R11, PT, PT, RZ, R9, RZ, P0, !PT ;  /* 0x00000009ff0b7210 */ /* 0x010fe400007fe4ff */
[----:B------:R-:W-:Y:S01]  /*19b0*/  IADD3 R12, P0, PT, R10, UR6, RZ ;  /* 0x000000060a0c7c10 */ /* 0x000fe2000ff1e0ff */
[C-C-:B0-----:R-:W-:Y:S02]  /*19c0*/  IMAD R14, R25.reuse, 0x8, R2.reuse ;  /* 0x00000008190e7824 */ /* 0x141fe400078e0202 */
[C-C-:B------:R-:W-:Y:S02]  /*19d0*/  IMAD R16, R25.reuse, 0xc, R2.reuse ;  /* 0x0000000c19107824 */ /* 0x140fe400078e0202 */
[----:B------:R-:W-:Y:S01]  /*19e0*/  IMAD.X R13, RZ, RZ, R11, P0 ;  /* 0x000000ffff0d7224 */ /* 0x000fe200000e060b */
[----:B------:R-:W0:Y:S01]  /*19f0*/  LDS R21, [R14] ;  /* 0x000000000e157984 */ /* 0x000e220000000800 */
[----:B------:R-:W-:Y:S01]  /*1a00*/  ISETP.GE.AND P0, PT, R0, R3, PT ;  /* 0x000000030000720c */ /* 0x000fe20003f06270 */
[----:B-1----:R-:W-:-:S02]  /*1a10*/  IMAD R2, R25, 0x10, R2 ;  /* 0x0000001019027824 */ /* 0x002fc400078e0202 */
[----:B------:R-:W1:Y:S04]  /*1a20*/  LDS R23, [R16] ;  /* 0x0000000010177984 */ /* 0x000e680000000800 */
[----:B--2---:R2:W-:Y:S04]  /*1a30*/  STG.E desc[UR10][R6.64], R17 ;  /* 0x0000001106007986 */ /* 0x0045e8000c10190a */
[----:B---3--:R2:W-:Y:S04]  /*1a40*/  STG.E desc[UR10][R8.64], R19 ;  /* 0x0000001308007986 */ /* 0x0085e8000c10190a */
[----:B0-----:R2:W-:Y:S04]  /*1a50*/  STG.E desc[UR10][R10.64], R21 ;  /* 0x000000150a007986 */ /* 0x0015e8000c10190a */
[----:B-1----:R2:W-:Y:S01]  /*1a60*/  STG.E desc[UR10][R12.64], R23 ;  /* 0x000000170c007986 */ /* 0x0025e2000c10190a */
[----:B------:R-:W-:Y:S05]  /*1a70*/  @!P0 BRA `(.L_x_49) ;  /* 0xfffffffc00a48947 */ /* 0x000fea000383ffff */
[----:B------:R-:W-:Y:S05]  /*1a80*/  EXIT ;  /* 0x000000000000794d */ /* 0x000fea0003800000 */
.L_x_50:
        /* <DEDUP_REMOVED lines=15> */
.L_x_52:


//--------------------- .nv.shared.reserved.0     --------------------------
	.section	.nv.shared.reserved.0,"aw",@nobits
	.weak		__nv_reservedSMEM_offset_0_alias
	.size		__nv_reservedSMEM_offset_0_alias, 0, 64
	.other		__nv_reservedSMEM_offset_0_alias,@"STO_CUDA_RESERVED_SHARED STV_DEFAULT"
__nv_reservedSMEM_offset_0_alias:
	.zero		0
	.zero		64


//--------------------- .nv.shared._Z16mergeSortInBlockPii --------------------------
	.section	.nv.shared._Z16mergeSortInBlockPii,"aw",@nobits
	.sectionflags	@""
	.align	4
.nv.shared._Z16mergeSortInBlockPii:
	.zero		17408


//--------------------- .nv.constant0._Z15mergeBlockPairsPiS_ii --------------------------
	.section	.nv.constant0._Z15mergeBlockPairsPiS_ii,"a",@progbits
	.sectionflags	@""
	.align	4
.nv.constant0._Z15mergeBlockPairsPiS_ii:
	.zero		920


//--------------------- .nv.constant0._Z16mergeSortInBlockPii --------------------------
	.section	.nv.constant0._Z16mergeSortInBlockPii,"a",@progbits
	.sectionflags	@""
	.align	4
.nv.constant0._Z16mergeSortInBlockPii:
	.zero		908


//--------------------- SYMBOLS --------------------------

	.type		.nv.reservedSmem.offset0,@object
	.size		.nv.reservedSmem.offset0,0x4
	.type		.nv.reservedSmem.cap,@object
	.size		.nv.reservedSmem.cap,0x4
